// auto-generated by cutlass_sweep.gemm — config: {"arch": "sm_90", "cluster_m": 1, "cluster_n": 1, "dtype": "e4m3", "stages": 3, "tile_k": 128, "tile_m": 256, "tile_n": 256}
#include "cutlass/cutlass.h"
#include "cutlass/gemm/collective/collective_builder.hpp"
#include "cutlass/gemm/device/gemm_universal_adapter.h"
#include "cutlass/gemm/kernel/gemm_universal.hpp"
#include "cutlass/epilogue/collective/collective_builder.hpp"

using ElemA = cutlass::float_e4m3_t;
using ElemB = cutlass::float_e4m3_t;
using ElemCD = cutlass::float_e4m3_t;
using Acc  = float;
using TileShape    = cute::Shape<cute::_256, cute::_256, cute::_128>;
using ClusterShape = cute::Shape<cute::_1, cute::_1, cute::_1>;

using CollectiveEpilogue = typename cutlass::epilogue::collective::CollectiveBuilder<
    cutlass::arch::Sm90, cutlass::arch::OpClassTensorOp,
    TileShape, ClusterShape,
    cutlass::epilogue::collective::EpilogueTileAuto,
    Acc, Acc,
    ElemCD, cutlass::layout::RowMajor, 128 / cutlass::sizeof_bits<ElemCD>::value,
    ElemCD, cutlass::layout::RowMajor, 128 / cutlass::sizeof_bits<ElemCD>::value,
    cutlass::epilogue::collective::EpilogueScheduleAuto
  >::CollectiveOp;

using CollectiveMainloop = typename cutlass::gemm::collective::CollectiveBuilder<
    cutlass::arch::Sm90, cutlass::arch::OpClassTensorOp,
    ElemA, cutlass::layout::RowMajor, 128 / cutlass::sizeof_bits<ElemA>::value,
    ElemB, cutlass::layout::ColumnMajor, 128 / cutlass::sizeof_bits<ElemB>::value,
    Acc,
    TileShape, ClusterShape,
    cutlass::gemm::collective::StageCount<3>,
    cutlass::gemm::collective::KernelScheduleAuto
  >::CollectiveOp;

using GemmKernel = cutlass::gemm::kernel::GemmUniversal<
    cute::Shape<int,int,int,int>,
    CollectiveMainloop,
    CollectiveEpilogue
>;
using Gemm = cutlass::gemm::device::GemmUniversalAdapter<GemmKernel>;

// Force the device kernel symbol into the cubin without needing a host main.
auto* _anchor = &cutlass::device_kernel<GemmKernel>;


// ===== COMPILED SASS (sm_90a) =====

	.target	sm_90a

	.elftype	@"ET_EXEC"


//--------------------- .note.nv.tkinfo           --------------------------
	.section	.note.nv.tkinfo,"",@"SHT_NOTE"
	.sectionflags	@"SHF_NOTE_NV_TKINFO"
	.tkinfo
        /*0018*/ 	.word	0x00000002
        /*0030*/ 	.string	""
        /*0030*/ 	.string	"ptxas"
        /*0030*/ 	.string	"Cuda compilation tools, release 13.0, V13.0.88"
        /*0030*/ 	.string	"Build cuda_13.0.r13.0/compiler.36424714_0"
        /*0030*/ 	.string	"-arch sm_90a -m 64 "



//--------------------- .note.nv.cuinfo           --------------------------
	.section	.note.nv.cuinfo,"",@"SHT_NOTE"
	.sectionflags	@"SHF_NOTE_NV_CUINFO"
        /*0018*/ 	.short	0x0002
        /*001a*/ 	.short	0x005a
        /*001c*/ 	.short	0x0082
	.zero		2


//--------------------- .nv.info                  --------------------------
	.section	.nv.info,"",@"SHT_CUDA_INFO"
	.align	4


	//----- nvinfo : EIATTR_REGCOUNT
	.align		4
        /*0000*/ 	.byte	0x04, 0x2f
        /*0002*/ 	.short	(.L_12 - .L_11)
	.align		4
.L_11:
        /*0004*/ 	.word	index@(_ZN7cutlass13device_kernelINS_4gemm6kernel13GemmUniversalIN4cute5tupleIJiiiiEEENS1_10collective13CollectiveMmaINS1_37MainloopSm90TmaGmmaWarpSpecializedFP8ILi3ENS5_IJNS4_1CILi1EEESB_SB_EEENS1_35KernelTmaWarpSpecializedCooperativeEEENS5_IJNSA_ILi256EEESF_NSA_ILi128EEEEEENS_12float_e4m3_tENS5_IJlSB_lEEESI_SJ_NS4_8TiledMMAINS4_8MMA_AtomIJNS4_4SM904GMMA31MMA_64x256x32_F32E4M3E4M3_SS_TNILNSN_7ScaleInE1ELSP_1EEEEEENS4_6LayoutINS5_IJNSA_ILi2EEESB_SB_EEENS5_IJSB_NSA_ILi0EEESV_EEEEENS5_IJNS4_10UnderscoreESY_SY_EEEEENS4_13SM90_TMA_LOADENS4_14ComposedLayoutINS4_7SwizzleILi3ELi4ELi3EEENS4_18smem_ptr_flag_bitsILi8EEENSS_INS5_IJNSA_ILi8EEESG_EEENS5_IJSG_SB_EEEEEEEvNS4_8identityES11_S1B_vS1C_EENS_8epilogue10collective6detail29Sm90TmaWarpSpecializedAdapterINS1F_15DefaultEpilogueISI_SJ_SJ_NS1E_6thread17LinearCombinationISI_Li1EffLNS1J_9ScaleType4KindE0ELNS_15FloatRoundStyleE2ESI_EENS1_15EpilogueDefaultEEEEEvvEEEEvNT_6ParamsE)
        /*0008*/ 	.word	0x000000a8


	//----- nvinfo : EIATTR_FRAME_SIZE
	.align		4
.L_12:
        /*000c*/ 	.byte	0x04, 0x11
        /*000e*/ 	.short	(.L_14 - .L_13)
	.align		4
.L_13:
        /*0010*/ 	.word	index@(_ZN7cutlass13device_kernelINS_4gemm6kernel13GemmUniversalIN4cute5tupleIJiiiiEEENS1_10collective13CollectiveMmaINS1_37MainloopSm90TmaGmmaWarpSpecializedFP8ILi3ENS5_IJNS4_1CILi1EEESB_SB_EEENS1_35KernelTmaWarpSpecializedCooperativeEEENS5_IJNSA_ILi256EEESF_NSA_ILi128EEEEEENS_12float_e4m3_tENS5_IJlSB_lEEESI_SJ_NS4_8TiledMMAINS4_8MMA_AtomIJNS4_4SM904GMMA31MMA_64x256x32_F32E4M3E4M3_SS_TNILNSN_7ScaleInE1ELSP_1EEEEEENS4_6LayoutINS5_IJNSA_ILi2EEESB_SB_EEENS5_IJSB_NSA_ILi0EEESV_EEEEENS5_IJNS4_10UnderscoreESY_SY_EEEEENS4_13SM90_TMA_LOADENS4_14ComposedLayoutINS4_7SwizzleILi3ELi4ELi3EEENS4_18smem_ptr_flag_bitsILi8EEENSS_INS5_IJNSA_ILi8EEESG_EEENS5_IJSG_SB_EEEEEEEvNS4_8identityES11_S1B_vS1C_EENS_8epilogue10collective6detail29Sm90TmaWarpSpecializedAdapterINS1F_15DefaultEpilogueISI_SJ_SJ_NS1E_6thread17LinearCombinationISI_Li1EffLNS1J_9ScaleType4KindE0ELNS_15FloatRoundStyleE2ESI_EENS1_15EpilogueDefaultEEEEEvvEEEEvNT_6ParamsE)
        /*0014*/ 	.word	0x00000cc0


	//----- nvinfo : EIATTR_MIN_STACK_SIZE
	.align		4
.L_14:
        /*0018*/ 	.byte	0x04, 0x12
        /*001a*/ 	.short	(.L_16 - .L_15)
	.align		4
.L_15:
        /*001c*/ 	.word	index@(_ZN7cutlass13device_kernelINS_4gemm6kernel13GemmUniversalIN4cute5tupleIJiiiiEEENS1_10collective13CollectiveMmaINS1_37MainloopSm90TmaGmmaWarpSpecializedFP8ILi3ENS5_IJNS4_1CILi1EEESB_SB_EEENS1_35KernelTmaWarpSpecializedCooperativeEEENS5_IJNSA_ILi256EEESF_NSA_ILi128EEEEEENS_12float_e4m3_tENS5_IJlSB_lEEESI_SJ_NS4_8TiledMMAINS4_8MMA_AtomIJNS4_4SM904GMMA31MMA_64x256x32_F32E4M3E4M3_SS_TNILNSN_7ScaleInE1ELSP_1EEEEEENS4_6LayoutINS5_IJNSA_ILi2EEESB_SB_EEENS5_IJSB_NSA_ILi0EEESV_EEEEENS5_IJNS4_10UnderscoreESY_SY_EEEEENS4_13SM90_TMA_LOADENS4_14ComposedLayoutINS4_7SwizzleILi3ELi4ELi3EEENS4_18smem_ptr_flag_bitsILi8EEENSS_INS5_IJNSA_ILi8EEESG_EEENS5_IJSG_SB_EEEEEEEvNS4_8identityES11_S1B_vS1C_EENS_8epilogue10collective6detail29Sm90TmaWarpSpecializedAdapterINS1F_15DefaultEpilogueISI_SJ_SJ_NS1E_6thread17LinearCombinationISI_Li1EffLNS1J_9ScaleType4KindE0ELNS_15FloatRoundStyleE2ESI_EENS1_15EpilogueDefaultEEEEEvvEEEEvNT_6ParamsE)
        /*0020*/ 	.word	0x00000cc0
.L_16:


//--------------------- .nv.compat                --------------------------
	.section	.nv.compat,"",@"SHT_CUDA_COMPAT_INFO"
	.align	4
        /*0000*/ 	.byte	0x02, 0x09, 0x01, 0x00, 0x02, 0x02, 0x04, 0x00, 0x02, 0x05, 0x05, 0x00, 0x03, 0x07, 0x01, 0x01
        /*0010*/ 	.byte	0x02, 0x03, 0x01, 0x00, 0x02, 0x06, 0x01, 0x00, 0x04, 0x0b, 0x08, 0x00, 0x00, 0x00, 0x00, 0x00
        /*0020*/ 	.byte	0x00, 0x00, 0x00, 0x00


//--------------------- .nv.info._ZN7cutlass13device_kernelINS_4gemm6kernel13GemmUniversalIN4cute5tupleIJiiiiEEENS1_10collective13CollectiveMmaINS1_37MainloopSm90TmaGmmaWarpSpecializedFP8ILi3ENS5_IJNS4_1CILi1EEESB_SB_EEENS1_35KernelTmaWarpSpecializedCooperativeEEENS5_IJNSA_ILi256EEESF_NSA_ILi128EEEEEENS_12float_e4m3_tENS5_IJlSB_lEEESI_SJ_NS4_8TiledMMAINS4_8MMA_AtomIJNS4_4SM904GMMA31MMA_64x256x32_F32E4M3E4M3_SS_TNILNSN_7ScaleInE1ELSP_1EEEEEENS4_6LayoutINS5_IJNSA_ILi2EEESB_SB_EEENS5_IJSB_NSA_ILi0EEESV_EEEEENS5_IJNS4_10UnderscoreESY_SY_EEEEENS4_13SM90_TMA_LOADENS4_14ComposedLayoutINS4_7SwizzleILi3ELi4ELi3EEENS4_18smem_ptr_flag_bitsILi8EEENSS_INS5_IJNSA_ILi8EEESG_EEENS5_IJSG_SB_EEEEEEEvNS4_8identityES11_S1B_vS1C_EENS_8epilogue10collective6detail29Sm90TmaWarpSpecializedAdapterINS1F_15DefaultEpilogueISI_SJ_SJ_NS1E_6thread17LinearCombinationISI_Li1EffLNS1J_9ScaleType4KindE0ELNS_15FloatRoundStyleE2ESI_EENS1_15EpilogueDefaultEEEEEvvEEEEvNT_6ParamsE --------------------------
	.section	.nv.info._ZN7cutlass13device_kernelINS_4gemm6kernel13GemmUniversalIN4cute5tupleIJiiiiEEENS1_10collective13CollectiveMmaINS1_37MainloopSm90TmaGmmaWarpSpecializedFP8ILi3ENS5_IJNS4_1CILi1EEESB_SB_EEENS1_35KernelTmaWarpSpecializedCooperativeEEENS5_IJNSA_ILi256EEESF_NSA_ILi128EEEEEENS_12float_e4m3_tENS5_IJlSB_lEEESI_SJ_NS4_8TiledMMAINS4_8MMA_AtomIJNS4_4SM904GMMA31MMA_64x256x32_F32E4M3E4M3_SS_TNILNSN_7ScaleInE1ELSP_1EEEEEENS4_6LayoutINS5_IJNSA_ILi2EEESB_SB_EEENS5_IJSB_NSA_ILi0EEESV_EEEEENS5_IJNS4_10UnderscoreESY_SY_EEEEENS4_13SM90_TMA_LOADENS4_14ComposedLayoutINS4_7SwizzleILi3ELi4ELi3EEENS4_18smem_ptr_flag_bitsILi8EEENSS_INS5_IJNSA_ILi8EEESG_EEENS5_IJSG_SB_EEEEEEEvNS4_8identityES11_S1B_vS1C_EENS_8epilogue10collective6detail29Sm90TmaWarpSpecializedAdapterINS1F_15DefaultEpilogueISI_SJ_SJ_NS1E_6thread17LinearCombinationISI_Li1EffLNS1J_9ScaleType4KindE0ELNS_15FloatRoundStyleE2ESI_EENS1_15EpilogueDefaultEEEEEvvEEEEvNT_6ParamsE,"",@"SHT_CUDA_INFO"
	.sectionflags	@""
	.align	4


	//----- nvinfo : EIATTR_CUDA_API_VERSION
	.align		4
        /*0000*/ 	.byte	0x04, 0x37
        /*0002*/ 	.short	(.L_18 - .L_17)
.L_17:
        /*0004*/ 	.word	0x00000082


	//----- nvinfo : EIATTR_KPARAM_INFO
	.align		4
.L_18:
        /*0008*/ 	.byte	0x04, 0x17
        /*000a*/ 	.short	(.L_20 - .L_19)
.L_19:
        /*000c*/ 	.word	0x00000000
        /*0010*/ 	.short	0x0000
        /*0012*/ 	.short	0x0070
        /*0014*/ 	.byte	0x00, 0xf0, 0x01, 0x10


	//----- nvinfo : EIATTR_SPARSE_MMA_MASK
	.align		4
.L_20:
        /*0018*/ 	.byte	0x03, 0x50
        /*001a*/ 	.short	0x0000


	//----- nvinfo : EIATTR_MAXREG_COUNT
	.align		4
        /*001c*/ 	.byte	0x03, 0x1b
        /*001e*/ 	.short	0x00a8


	//----- nvinfo : EIATTR_NUM_BARRIERS
	.align		4
        /*0020*/ 	.byte	0x02, 0x4c
        /*0022*/ 	.byte	0x01
	.zero		1


	//----- nvinfo : EIATTR_ANNOTATIONS
	.align		4
        /*0024*/ 	.byte	0x04, 0x55
        /*0026*/ 	.short	(.L_22 - .L_21)


	//   ....[0]....
.L_21:
        /*0028*/ 	.word	0x00000001
        /*002c*/ 	.byte	0x70, 0x05, 0x00, 0x00, 0x01, 0x00, 0x00, 0x00, 0x90, 0x05, 0x00, 0x00, 0x01, 0x00, 0x00, 0x00
        /* <DEDUP_REMOVED lines=2035> */
        /*7f6c*/ 	.byte	0xf0, 0x98, 0x02, 0x00


	//----- nvinfo : EIATTR_MERCURY_ISA_VERSION
	.align		4
.L_22:
        /*7f70*/ 	.byte	0x03, 0x5f
        /*7f72*/ 	.short	0x0101


	//----- nvinfo : EIATTR_INT_WARP_WIDE_INSTR_OFFSETS
	.align		4
        /*7f74*/ 	.byte	0x04, 0x31
        /*7f76*/ 	.short	(.L_24 - .L_23)


	//   ....[0]....
.L_23:
        /*7f78*/ 	.word	0x00000460


	//   ....[1]....
        /*7f7c*/ 	.word	0x00000480


	//   ....[2]....
        /*7f80*/ 	.word	0x00000580


	//----- nvinfo : EIATTR_COOP_GROUP_MASK_REGIDS
	.align		4
.L_24:
        /*7f84*/ 	.byte	0x04, 0x29
        /*7f86*/ 	.short	(.L_26 - .L_25)


	//   ....[0]....
.L_25:
        /*7f88*/ 	.word	0xffffffff


	//   ....[1]....
        /*7f8c*/ 	.word	0xffffffff


	//   ....[2]....
        /*7f90*/ 	.word	0xffffffff


	//   ....[3]....
        /*7f94*/ 	.word	0xffffffff


	//   ....[4]....
        /*7f98*/ 	.word	0xffffffff


	//----- nvinfo : EIATTR_COOP_GROUP_INSTR_OFFSETS
	.align		4
.L_26:
        /*7f9c*/ 	.byte	0x04, 0x28
        /*7f9e*/ 	.short	(.L_28 - .L_27)


	//   ....[0]....
.L_27:
        /*7fa0*/ 	.word	0x00000070


	//   ....[1]....
        /*7fa4*/ 	.word	0x00000080


	//   ....[2]....
        /*7fa8*/ 	.word	0x000001a0


	//   ....[3]....
        /*7fac*/ 	.word	0x000003a0


	//   ....[4]....
        /*7fb0*/ 	.word	0x000026a0


	//----- nvinfo : EIATTR_REG_RECONFIG
	.align		4
.L_28:
        /*7fb4*/ 	.byte	0x01, 0x54
	.zero		2


	//----- nvinfo : EIATTR_MBARRIER_INSTR_OFFSETS
	.align		4
        /*7fb8*/ 	.byte	0x04, 0x39
        /*7fba*/ 	.short	(.L_30 - .L_29)


	//   ....[0]....
.L_29:
        /*7fbc*/ 	.word	0x00000320
        /*7fc0*/ 	.word	0x000000ff
        /*7fc4*/ 	.word	0x00000000
        /*7fc8*/ 	.short	0x0100
        /*7fca*/ 	.byte	0x09
	.zero		1


	//   ....[1]....
        /*7fcc*/ 	.word	0x00000330
        /*7fd0*/ 	.word	0x000000ff
        /*7fd4*/ 	.word	0x00000018
        /*7fd8*/ 	.short	0x0100
        /*7fda*/ 	.byte	0x09
	.zero		1


	//   ....[2]....
        /*7fdc*/ 	.word	0x00000340
        /*7fe0*/ 	.word	0x000000ff
        /*7fe4*/ 	.word	0x00000008
        /*7fe8*/ 	.short	0x0100
        /*7fea*/ 	.byte	0x09
	.zero		1


	//   ....[3]....
        /*7fec*/ 	.word	0x00000350
        /*7ff0*/ 	.word	0x000000ff
        /*7ff4*/ 	.word	0x00000020
        /*7ff8*/ 	.short	0x0100
        /*7ffa*/ 	.byte	0x09
	.zero		1


	//   ....[4]....
        /*7ffc*/ 	.word	0x00000360
        /*8000*/ 	.word	0x000000ff
        /*8004*/ 	.word	0x00000010
        /*8008*/ 	.short	0x0100
        /*800a*/ 	.byte	0x09
	.zero		1


	//   ....[5]....
        /*800c*/ 	.word	0x00000370
        /*8010*/ 	.word	0x000000ff
        /*8014*/ 	.word	0x00000028
        /*8018*/ 	.short	0x0100
        /*801a*/ 	.byte	0x09
	.zero		1


	//   ....[6]....
        /*801c*/ 	.word	0x000005b0
        /*8020*/ 	.word	0x000000ff
        /*8024*/ 	.word	0x00000040
        /*8028*/ 	.short	0x0100
        /*802a*/ 	.byte	0x06
	.zero		1


	//   ....[7]....
        /*802c*/ 	.word	0x000005c0
        /*8030*/ 	.word	0x000000ff
        /*8034*/ 	.word	0x00000048
        /*8038*/ 	.short	0x0100
        /*803a*/ 	.byte	0x06
	.zero		1


	//   ....[8]....
        /*803c*/ 	.word	0x00002a90
        /*8040*/ 	.word	0x000000ff
        /*8044*/ 	.word	0x00000000
        /*8048*/ 	.short	0x010a
        /*804a*/ 	.byte	0x06
	.zero		1


	//   ....[9]....
        /*804c*/ 	.word	0x00002ad0
        /*8050*/ 	.word	0x000000ff
        /*8054*/ 	.word	0x00000000
        /*8058*/ 	.short	0x010a
        /*805a*/ 	.byte	0x06
	.zero		1


	//   ....[10]....
        /*805c*/ 	.word	0x00008de0
        /*8060*/ 	.word	0x000000ff
        /*8064*/ 	.word	0x00000000
        /*8068*/ 	.short	0x010a
        /*806a*/ 	.byte	0x10
	.zero		1


	//   ....[11]....
        /*806c*/ 	.word	0x00008e20
        /*8070*/ 	.word	0x000000ff
        /*8074*/ 	.word	0x00000000
        /*8078*/ 	.short	0x010a
        /*807a*/ 	.byte	0x10
	.zero		1


	//   ....[12]....
        /*807c*/ 	.word	0x00011620
        /*8080*/ 	.word	0x000000ff
        /*8084*/ 	.word	0x00000000
        /*8088*/ 	.short	0x0101
        /*808a*/ 	.byte	0x08
	.zero		1


	//   ....[13]....
        /*808c*/ 	.word	0x000150f0
        /*8090*/ 	.word	0x000000ff
        /*8094*/ 	.word	0x00000000
        /*8098*/ 	.short	0x0101
        /*809a*/ 	.byte	0x08
	.zero		1


	//   ....[14]....
        /*809c*/ 	.word	0x00028be0
        /*80a0*/ 	.word	0x00000010
        /*80a4*/ 	.word	0x00000018
        /*80a8*/ 	.short	0x010a
        /*80aa*/ 	.byte	0x3f
	.zero		1


	//   ....[15]....
        /*80ac*/ 	.word	0x00028f10
        /*80b0*/ 	.word	0x00000002
        /*80b4*/ 	.word	0x00000048
        /*80b8*/ 	.short	0x0101
        /*80ba*/ 	.byte	0x3f
	.zero		1


	//   ....[16]....
        /*80bc*/ 	.word	0x000296c0
        /*80c0*/ 	.word	0x00000003
        /*80c4*/ 	.word	0x00000000
        /*80c8*/ 	.short	0x010a
        /*80ca*/ 	.byte	0x3f
	.zero		1


	//   ....[17]....
        /*80cc*/ 	.word	0x00029750
        /*80d0*/ 	.word	0x00000003
        /*80d4*/ 	.word	0x00000000
        /*80d8*/ 	.short	0x010a
        /*80da*/ 	.byte	0x3f
	.zero		1


	//   ....[18]....
        /*80dc*/ 	.word	0x000297e0
        /*80e0*/ 	.word	0x00000003
        /*80e4*/ 	.word	0x00000000
        /*80e8*/ 	.short	0x010a
        /*80ea*/ 	.byte	0x3f
	.zero		1


	//   ....[19]....
        /*80ec*/ 	.word	0x00029850
        /*80f0*/ 	.word	0x00000003
        /*80f4*/ 	.word	0x00000000
        /*80f8*/ 	.short	0x010a
        /*80fa*/ 	.byte	0x3f
	.zero		1


	//   ....[20]....
        /*80fc*/ 	.word	0x000298c0
        /*8100*/ 	.word	0x00000002
        /*8104*/ 	.word	0x00000000
        /*8108*/ 	.short	0x010a
        /*810a*/ 	.byte	0x3f
	.zero		1


	//   ....[21]....
        /*810c*/ 	.word	0x000299a0
        /*8110*/ 	.word	0x00000010
        /*8114*/ 	.word	0x00000018
        /*8118*/ 	.short	0x010a
        /*811a*/ 	.byte	0x3f
	.zero		1


	//   ....[22]....
        /*811c*/ 	.word	0x00029a80
        /*8120*/ 	.word	0x00000003
        /*8124*/ 	.word	0x00000000
        /*8128*/ 	.short	0x010a
        /*812a*/ 	.byte	0x3f
	.zero		1


	//   ....[23]....
        /*812c*/ 	.word	0x00029ad0
        /*8130*/ 	.word	0x00000003
        /*8134*/ 	.word	0x00000000
        /*8138*/ 	.short	0x010a
        /*813a*/ 	.byte	0x3f
	.zero		1


	//----- nvinfo : EIATTR_NUM_MBARRIERS
	.align		4
.L_30:
        /*813c*/ 	.byte	0x03, 0x38
        /*813e*/ 	.short	0x0008


	//----- nvinfo : EIATTR_EXIT_INSTR_OFFSETS
	.align		4
        /*8140*/ 	.byte	0x04, 0x1c
        /*8142*/ 	.short	(.L_32 - .L_31)


	//   ....[0]....
.L_31:
        /*8144*/ 	.word	0x00000620


	//   ....[1]....
        /*8148*/ 	.word	0x00000f80


	//   ....[2]....
        /*814c*/ 	.word	0x00028210


	//   ....[3]....
        /*8150*/ 	.word	0x00028870


	//   ....[4]....
        /*8154*/ 	.word	0x00029830


	//----- nvinfo : EIATTR_MAX_THREADS
	.align		4
.L_32:
        /*8158*/ 	.byte	0x04, 0x05
        /*815a*/ 	.short	(.L_34 - .L_33)
.L_33:
        /*815c*/ 	.word	0x00000180
        /*8160*/ 	.word	0x00000001
        /*8164*/ 	.word	0x00000001


	//----- nvinfo : EIATTR_CRS_STACK_SIZE
	.align		4
.L_34:
        /*8168*/ 	.byte	0x04, 0x1e
        /*816a*/ 	.short	(.L_36 - .L_35)
.L_35:
        /*816c*/ 	.word	0x00000000


	//----- nvinfo : EIATTR_CBANK_PARAM_SIZE
	.align		4
.L_36:
        /*8170*/ 	.byte	0x03, 0x19
        /*8172*/ 	.short	0x0470


	//----- nvinfo : EIATTR_PARAM_CBANK
	.align		4
        /*8174*/ 	.byte	0x04, 0x0a
        /*8176*/ 	.short	(.L_38 - .L_37)
	.align		4
.L_37:
        /*8178*/ 	.word	index@(.nv.constant0._ZN7cutlass13device_kernelINS_4gemm6kernel13GemmUniversalIN4cute5tupleIJiiiiEEENS1_10collective13CollectiveMmaINS1_37MainloopSm90TmaGmmaWarpSpecializedFP8ILi3ENS5_IJNS4_1CILi1EEESB_SB_EEENS1_35KernelTmaWarpSpecializedCooperativeEEENS5_IJNSA_ILi256EEESF_NSA_ILi128EEEEEENS_12float_e4m3_tENS5_IJlSB_lEEESI_SJ_NS4_8TiledMMAINS4_8MMA_AtomIJNS4_4SM904GMMA31MMA_64x256x32_F32E4M3E4M3_SS_TNILNSN_7ScaleInE1ELSP_1EEEEEENS4_6LayoutINS5_IJNSA_ILi2EEESB_SB_EEENS5_IJSB_NSA_ILi0EEESV_EEEEENS5_IJNS4_10UnderscoreESY_SY_EEEEENS4_13SM90_TMA_LOADENS4_14ComposedLayoutINS4_7SwizzleILi3ELi4ELi3EEENS4_18smem_ptr_flag_bitsILi8EEENSS_INS5_IJNSA_ILi8EEESG_EEENS5_IJSG_SB_EEEEEEEvNS4_8identityES11_S1B_vS1C_EENS_8epilogue10collective6detail29Sm90TmaWarpSpecializedAdapterINS1F_15DefaultEpilogueISI_SJ_SJ_NS1E_6thread17LinearCombinationISI_Li1EffLNS1J_9ScaleType4KindE0ELNS_15FloatRoundStyleE2ESI_EENS1_15EpilogueDefaultEEEEEvvEEEEvNT_6ParamsE)
        /*817c*/ 	.short	0x0210
        /*817e*/ 	.short	0x0470


	//----- nvinfo : EIATTR_SW_WAR
	.align		4
.L_38:
        /*8180*/ 	.byte	0x04, 0x36
        /*8182*/ 	.short	(.L_40 - .L_39)
.L_39:
        /*8184*/ 	.word	0x00000008
.L_40:


//--------------------- .nv.callgraph             --------------------------
	.section	.nv.callgraph,"",@"SHT_CUDA_CALLGRAPH"
	.align	4
	.sectionentsize	8
	.align		4
        /*0000*/ 	.word	0x00000000
	.align		4
        /*0004*/ 	.word	0xffffffff
	.align		4
        /*0008*/ 	.word	0x00000000
	.align		4
        /*000c*/ 	.word	0xfffffffe
	.align		4
        /*0010*/ 	.word	0x00000000
	.align		4
        /*0014*/ 	.word	0xfffffffd
	.align		4
        /*0018*/ 	.word	0x00000000
	.align		4
        /*001c*/ 	.word	0xfffffffc


//--------------------- .nv.constant4             --------------------------
	.section	.nv.constant4,"a",@progbits
	.align	8
	.align		8
.nv.constant4:
        /*0000*/ 	.dword	_ZN39_INTERNAL_db873240_4_k_cu_06a3a1ca_44304cuda3std3__45__cpo5beginE
	.align		8
        /*0008*/ 	.dword	_ZN39_INTERNAL_db873240_4_k_cu_06a3a1ca_44304cuda3std3__45__cpo3endE
	.align		8
        /*0010*/ 	.dword	_ZN39_INTERNAL_db873240_4_k_cu_06a3a1ca_44304cuda3std3__45__cpo6cbeginE
	.align		8
        /*0018*/ 	.dword	_ZN39_INTERNAL_db873240_4_k_cu_06a3a1ca_44304cuda3std3__45__cpo4cendE
	.align		8
        /*0020*/ 	.dword	_ZN39_INTERNAL_db873240_4_k_cu_06a3a1ca_44304cuda3std3__441_GLOBAL__N__db873240_4_k_cu_06a3a1ca_44306ignoreE
	.align		8
        /*0028*/ 	.dword	_ZN39_INTERNAL_db873240_4_k_cu_06a3a1ca_44304cuda3std3__419piecewise_constructE
	.align		8
        /*0030*/ 	.dword	_ZN39_INTERNAL_db873240_4_k_cu_06a3a1ca_44304cuda3std3__48in_placeE
	.align		8
        /*0038*/ 	.dword	_ZN39_INTERNAL_db873240_4_k_cu_06a3a1ca_44304cuda3std6ranges3__45__cpo4swapE
	.align		8
        /*0040*/ 	.dword	_ZN39_INTERNAL_db873240_4_k_cu_06a3a1ca_44304cuda3std6ranges3__45__cpo9iter_moveE
	.align		8
        /*0048*/ 	.dword	_ZN39_INTERNAL_db873240_4_k_cu_06a3a1ca_44304cute7productE
	.align		8
        /*0050*/ 	.dword	_ZN39_INTERNAL_db873240_4_k_cu_06a3a1ca_44304cute1_E


//--------------------- .text._ZN7cutlass13device_kernelINS_4gemm6kernel13GemmUniversalIN4cute5tupleIJiiiiEEENS1_10collective13CollectiveMmaINS1_37MainloopSm90TmaGmmaWarpSpecializedFP8ILi3ENS5_IJNS4_1CILi1EEESB_SB_EEENS1_35KernelTmaWarpSpecializedCooperativeEEENS5_IJNSA_ILi256EEESF_NSA_ILi128EEEEEENS_12float_e4m3_tENS5_IJlSB_lEEESI_SJ_NS4_8TiledMMAINS4_8MMA_AtomIJNS4_4SM904GMMA31MMA_64x256x32_F32E4M3E4M3_SS_TNILNSN_7ScaleInE1ELSP_1EEEEEENS4_6LayoutINS5_IJNSA_ILi2EEESB_SB_EEENS5_IJSB_NSA_ILi0EEESV_EEEEENS5_IJNS4_10UnderscoreESY_SY_EEEEENS4_13SM90_TMA_LOADENS4_14ComposedLayoutINS4_7SwizzleILi3ELi4ELi3EEENS4_18smem_ptr_flag_bitsILi8EEENSS_INS5_IJNSA_ILi8EEESG_EEENS5_IJSG_SB_EEEEEEEvNS4_8identityES11_S1B_vS1C_EENS_8epilogue10collective6detail29Sm90TmaWarpSpecializedAdapterINS1F_15DefaultEpilogueISI_SJ_SJ_NS1E_6thread17LinearCombinationISI_Li1EffLNS1J_9ScaleType4KindE0ELNS_15FloatRoundStyleE2ESI_EENS1_15EpilogueDefaultEEEEEvvEEEEvNT_6ParamsE --------------------------
	.section	.text._ZN7cutlass13device_kernelINS_4gemm6kernel13GemmUniversalIN4cute5tupleIJiiiiEEENS1_10collective13CollectiveMmaINS1_37MainloopSm90TmaGmmaWarpSpecializedFP8ILi3ENS5_IJNS4_1CILi1EEESB_SB_EEENS1_35KernelTmaWarpSpecializedCooperativeEEENS5_IJNSA_ILi256EEESF_NSA_ILi128EEEEEENS_12float_e4m3_tENS5_IJlSB_lEEESI_SJ_NS4_8TiledMMAINS4_8MMA_AtomIJNS4_4SM904GMMA31MMA_64x256x32_F32E4M3E4M3_SS_TNILNSN_7ScaleInE1ELSP_1EEEEEENS4_6LayoutINS5_IJNSA_ILi2EEESB_SB_EEENS5_IJSB_NSA_ILi0EEESV_EEEEENS5_IJNS4_10UnderscoreESY_SY_EEEEENS4_13SM90_TMA_LOADENS4_14ComposedLayoutINS4_7SwizzleILi3ELi4ELi3EEENS4_18smem_ptr_flag_bitsILi8EEENSS_INS5_IJNSA_ILi8EEESG_EEENS5_IJSG_SB_EEEEEEEvNS4_8identityES11_S1B_vS1C_EENS_8epilogue10collective6detail29Sm90TmaWarpSpecializedAdapterINS1F_15DefaultEpilogueISI_SJ_SJ_NS1E_6thread17LinearCombinationISI_Li1EffLNS1J_9ScaleType4KindE0ELNS_15FloatRoundStyleE2ESI_EENS1_15EpilogueDefaultEEEEEvvEEEEvNT_6ParamsE,"ax",@progbits
	.align	128
.text._ZN7cutlass13device_kernelINS_4gemm6kernel13GemmUniversalIN4cute5tupleIJiiiiEEENS1_10collective13CollectiveMmaINS1_37MainloopSm90TmaGmmaWarpSpecializedFP8ILi3ENS5_IJNS4_1CILi1EEESB_SB_EEENS1_35KernelTmaWarpSpecializedCooperativeEEENS5_IJNSA_ILi256EEESF_NSA_ILi128EEEEEENS_12float_e4m3_tENS5_IJlSB_lEEESI_SJ_NS4_8TiledMMAINS4_8MMA_AtomIJNS4_4SM904GMMA31MMA_64x256x32_F32E4M3E4M3_SS_TNILNSN_7ScaleInE1ELSP_1EEEEEENS4_6LayoutINS5_IJNSA_ILi2EEESB_SB_EEENS5_IJSB_NSA_ILi0EEESV_EEEEENS5_IJNS4_10UnderscoreESY_SY_EEEEENS4_13SM90_TMA_LOADENS4_14ComposedLayoutINS4_7SwizzleILi3ELi4ELi3EEENS4_18smem_ptr_flag_bitsILi8EEENSS_INS5_IJNSA_ILi8EEESG_EEENS5_IJSG_SB_EEEEEEEvNS4_8identityES11_S1B_vS1C_EENS_8epilogue10collective6detail29Sm90TmaWarpSpecializedAdapterINS1F_15DefaultEpilogueISI_SJ_SJ_NS1E_6thread17LinearCombinationISI_Li1EffLNS1J_9ScaleType4KindE0ELNS_15FloatRoundStyleE2ESI_EENS1_15EpilogueDefaultEEEEEvvEEEEvNT_6ParamsE:
        .type           _ZN7cutlass13device_kernelINS_4gemm6kernel13GemmUniversalIN4cute5tupleIJiiiiEEENS1_10collective13CollectiveMmaINS1_37MainloopSm90TmaGmmaWarpSpecializedFP8ILi3ENS5_IJNS4_1CILi1EEESB_SB_EEENS1_35KernelTmaWarpSpecializedCooperativeEEENS5_IJNSA_ILi256EEESF_NSA_ILi128EEEEEENS_12float_e4m3_tENS5_IJlSB_lEEESI_SJ_NS4_8TiledMMAINS4_8MMA_AtomIJNS4_4SM904GMMA31MMA_64x256x32_F32E4M3E4M3_SS_TNILNSN_7ScaleInE1ELSP_1EEEEEENS4_6LayoutINS5_IJNSA_ILi2EEESB_SB_EEENS5_IJSB_NSA_ILi0EEESV_EEEEENS5_IJNS4_10UnderscoreESY_SY_EEEEENS4_13SM90_TMA_LOADENS4_14ComposedLayoutINS4_7SwizzleILi3ELi4ELi3EEENS4_18smem_ptr_flag_bitsILi8EEENSS_INS5_IJNSA_ILi8EEESG_EEENS5_IJSG_SB_EEEEEEEvNS4_8identityES11_S1B_vS1C_EENS_8epilogue10collective6detail29Sm90TmaWarpSpecializedAdapterINS1F_15DefaultEpilogueISI_SJ_SJ_NS1E_6thread17LinearCombinationISI_Li1EffLNS1J_9ScaleType4KindE0ELNS_15FloatRoundStyleE2ESI_EENS1_15EpilogueDefaultEEEEEvvEEEEvNT_6ParamsE,@function
        .size           _ZN7cutlass13device_kernelINS_4gemm6kernel13GemmUniversalIN4cute5tupleIJiiiiEEENS1_10collective13CollectiveMmaINS1_37MainloopSm90TmaGmmaWarpSpecializedFP8ILi3ENS5_IJNS4_1CILi1EEESB_SB_EEENS1_35KernelTmaWarpSpecializedCooperativeEEENS5_IJNSA_ILi256EEESF_NSA_ILi128EEEEEENS_12float_e4m3_tENS5_IJlSB_lEEESI_SJ_NS4_8TiledMMAINS4_8MMA_AtomIJNS4_4SM904GMMA31MMA_64x256x32_F32E4M3E4M3_SS_TNILNSN_7ScaleInE1ELSP_1EEEEEENS4_6LayoutINS5_IJNSA_ILi2EEESB_SB_EEENS5_IJSB_NSA_ILi0EEESV_EEEEENS5_IJNS4_10UnderscoreESY_SY_EEEEENS4_13SM90_TMA_LOADENS4_14ComposedLayoutINS4_7SwizzleILi3ELi4ELi3EEENS4_18smem_ptr_flag_bitsILi8EEENSS_INS5_IJNSA_ILi8EEESG_EEENS5_IJSG_SB_EEEEEEEvNS4_8identityES11_S1B_vS1C_EENS_8epilogue10collective6detail29Sm90TmaWarpSpecializedAdapterINS1F_15DefaultEpilogueISI_SJ_SJ_NS1E_6thread17LinearCombinationISI_Li1EffLNS1J_9ScaleType4KindE0ELNS_15FloatRoundStyleE2ESI_EENS1_15EpilogueDefaultEEEEEvvEEEEvNT_6ParamsE,(.L_x_583 - _ZN7cutlass13device_kernelINS_4gemm6kernel13GemmUniversalIN4cute5tupleIJiiiiEEENS1_10collective13CollectiveMmaINS1_37MainloopSm90TmaGmmaWarpSpecializedFP8ILi3ENS5_IJNS4_1CILi1EEESB_SB_EEENS1_35KernelTmaWarpSpecializedCooperativeEEENS5_IJNSA_ILi256EEESF_NSA_ILi128EEEEEENS_12float_e4m3_tENS5_IJlSB_lEEESI_SJ_NS4_8TiledMMAINS4_8MMA_AtomIJNS4_4SM904GMMA31MMA_64x256x32_F32E4M3E4M3_SS_TNILNSN_7ScaleInE1ELSP_1EEEEEENS4_6LayoutINS5_IJNSA_ILi2EEESB_SB_EEENS5_IJSB_NSA_ILi0EEESV_EEEEENS5_IJNS4_10UnderscoreESY_SY_EEEEENS4_13SM90_TMA_LOADENS4_14ComposedLayoutINS4_7SwizzleILi3ELi4ELi3EEENS4_18smem_ptr_flag_bitsILi8EEENSS_INS5_IJNSA_ILi8EEESG_EEENS5_IJSG_SB_EEEEEEEvNS4_8identityES11_S1B_vS1C_EENS_8epilogue10collective6detail29Sm90TmaWarpSpecializedAdapterINS1F_15DefaultEpilogueISI_SJ_SJ_NS1E_6thread17LinearCombinationISI_Li1EffLNS1J_9ScaleType4KindE0ELNS_15FloatRoundStyleE2ESI_EENS1_15EpilogueDefaultEEEEEvvEEEEvNT_6ParamsE)
        .other          _ZN7cutlass13device_kernelINS_4gemm6kernel13GemmUniversalIN4cute5tupleIJiiiiEEENS1_10collective13CollectiveMmaINS1_37MainloopSm90TmaGmmaWarpSpecializedFP8ILi3ENS5_IJNS4_1CILi1EEESB_SB_EEENS1_35KernelTmaWarpSpecializedCooperativeEEENS5_IJNSA_ILi256EEESF_NSA_ILi128EEEEEENS_12float_e4m3_tENS5_IJlSB_lEEESI_SJ_NS4_8TiledMMAINS4_8MMA_AtomIJNS4_4SM904GMMA31MMA_64x256x32_F32E4M3E4M3_SS_TNILNSN_7ScaleInE1ELSP_1EEEEEENS4_6LayoutINS5_IJNSA_ILi2EEESB_SB_EEENS5_IJSB_NSA_ILi0EEESV_EEEEENS5_IJNS4_10UnderscoreESY_SY_EEEEENS4_13SM90_TMA_LOADENS4_14ComposedLayoutINS4_7SwizzleILi3ELi4ELi3EEENS4_18smem_ptr_flag_bitsILi8EEENSS_INS5_IJNSA_ILi8EEESG_EEENS5_IJSG_SB_EEEEEEEvNS4_8identityES11_S1B_vS1C_EENS_8epilogue10collective6detail29Sm90TmaWarpSpecializedAdapterINS1F_15DefaultEpilogueISI_SJ_SJ_NS1E_6thread17LinearCombinationISI_Li1EffLNS1J_9ScaleType4KindE0ELNS_15FloatRoundStyleE2ESI_EENS1_15EpilogueDefaultEEEEEvvEEEEvNT_6ParamsE,@"STO_CUDA_ENTRY STV_DEFAULT"
_ZN7cutlass13device_kernelINS_4gemm6kernel13GemmUniversalIN4cute5tupleIJiiiiEEENS1_10collective13CollectiveMmaINS1_37MainloopSm90TmaGmmaWarpSpecializedFP8ILi3ENS5_IJNS4_1CILi1EEESB_SB_EEENS1_35KernelTmaWarpSpecializedCooperativeEEENS5_IJNSA_ILi256EEESF_NSA_ILi128EEEEEENS_12float_e4m3_tENS5_IJlSB_lEEESI_SJ_NS4_8TiledMMAINS4_8MMA_AtomIJNS4_4SM904GMMA31MMA_64x256x32_F32E4M3E4M3_SS_TNILNSN_7ScaleInE1ELSP_1EEEEEENS4_6LayoutINS5_IJNSA_ILi2EEESB_SB_EEENS5_IJSB_NSA_ILi0EEESV_EEEEENS5_IJNS4_10UnderscoreESY_SY_EEEEENS4_13SM90_TMA_LOADENS4_14ComposedLayoutINS4_7SwizzleILi3ELi4ELi3EEENS4_18smem_ptr_flag_bitsILi8EEENSS_INS5_IJNSA_ILi8EEESG_EEENS5_IJSG_SB_EEEEEEEvNS4_8identityES11_S1B_vS1C_EENS_8epilogue10collective6detail29Sm90TmaWarpSpecializedAdapterINS1F_15DefaultEpilogueISI_SJ_SJ_NS1E_6thread17LinearCombinationISI_Li1EffLNS1J_9ScaleType4KindE0ELNS_15FloatRoundStyleE2ESI_EENS1_15EpilogueDefaultEEEEEvvEEEEvNT_6ParamsE:
[----:B------:R-:W0:Y:S02]  /*0000*/  LDC R1, c[0x0][0x28] ;  /* 0x00000a00ff017b82 */ /* 0x000e240000000800 */
[----:B0-----:R-:W-:Y:S01]  /*0010*/  VIADD R1, R1, 0xfffff340 ;  /* 0xfffff34001017836 */ /* 0x001fe20000000000 */
[----:B------:R-:W0:Y:S01]  /*0020*/  S2R R2, SR_TID.X ;  /* 0x0000000000027919 */ /* 0x000e220000002100 */
[----:B------:R-:W-:Y:S01]  /*0030*/  ELECT P0, URZ, PT ;  /* 0x00000000003f782f */ /* 0x000fe20003800000 */
[----:B------:R-:W-:Y:S01]  /*0040*/  BSSY B0, `(.L_x_0) ;  /* 0x0000015000007945 */ /* 0x000fe20003800000 */
[--C-:B0-----:R-:W-:Y:S02]  /*0050*/  SHF.R.U32.HI R0, RZ, 0x5, R2.reuse ;  /* 0x00000005ff007819 */ /* 0x101fe40000011602 */
[----:B------:R-:W-:-:S03]  /*0060*/  SHF.R.U32.HI R2, RZ, 0x7, R2 ;  /* 0x00000007ff027819 */ /* 0x000fc60000011602 */
[----:B------:R-:W0:Y:S04]  /*0070*/  SHFL.IDX PT, R3, R0, RZ, 0x1f ;  /* 0x00001fff00037589 */ /* 0x000e2800000e0000 */
[----:B------:R-:W1:Y:S01]  /*0080*/  SHFL.IDX PT, R2, R2, RZ, 0x1f ;  /* 0x00001fff02027589 */ /* 0x000e6200000e0000 */
[----:B0-----:R-:W-:Y:S02]  /*0090*/  R2UR UR4, R3 ;  /* 0x00000000030472ca */ /* 0x001fe400000e0000 */
[----:B-1----:R-:W-:-:S11]  /*00a0*/  R2UR UR6, R2 ;  /* 0x00000000020672ca */ /* 0x002fd600000e0000 */
[----:B------:R-:W-:Y:S02]  /*00b0*/  USHF.R.S32.HI UR5, URZ, 0x1f, UR4 ;  /* 0x0000001f3f057899 */ /* 0x000fe40008011404 */
[----:B------:R-:W-:Y:S02]  /*00c0*/  ISETP.NE.OR P0, PT, RZ, UR4, !P0 ;  /* 0x00000004ff007c0c */ /* 0x000fe4000c705670 */
[----:B------:R-:W-:-:S04]  /*00d0*/  ULEA.HI UR5, UR5, UR4, URZ, 0x2 ;  /* 0x0000000405057291 */ /* 0x000fc8000f8f103f */
[----:B------:R-:W-:-:S04]  /*00e0*/  ULOP3.LUT UR5, UR5, 0xfffffffc, URZ, 0xc0, !UPT ;  /* 0xfffffffc05057892 */ /* 0x000fc8000f8ec03f */
[----:B------:R-:W-:-:S03]  /*00f0*/  UIADD3 UR8, UR4, -UR5, URZ ;  /* 0x8000000504087290 */ /* 0x000fc6000fffe03f */
[----:B------:R-:W-:Y:S09]  /*0100*/  @P0 BRA `(.L_x_1) ;  /* 0x0000000000200947 */ /* 0x000ff20003800000 */
[----:B------:R-:W-:Y:S02]  /*0110*/  ULDC.64 UR4, c[0x0][0x198] ;  /* 0x0000660000047ab9 */ /* 0x000fe40000000a00 */
[----:B------:R-:W-:Y:S02]  /*0120*/  UIADD3 UR10, UP0, UR4, 0xf0, URZ ;  /* 0x000000f0040a7890 */ /* 0x000fe4000ff1e03f */
[----:B------:R-:W-:Y:S02]  /*0130*/  UIADD3 UR4, UP1, UR4, 0x1f0, URZ ;  /* 0x000001f004047890 */ /* 0x000fe4000ff3e03f */
[----:B------:R-:W-:Y:S02]  /*0140*/  UIADD3.X UR11, URZ, UR5, URZ, UP0, !UPT ;  /* 0x000000053f0b7290 */ /* 0x000fe400087fe43f */
[----:B------:R-:W-:-:S07]  /*0150*/  UIADD3.X UR5, URZ, UR5, URZ, UP1, !UPT ;  /* 0x000000053f057290 */ /* 0x000fce0008ffe43f */
[----:B------:R0:W-:Y:S02]  /*0160*/  UTMACCTL.PF [UR10] ;  /* 0x000000000a0079b9 */ /* 0x0001e40008040000 */
[----:B------:R0:W-:Y:S02]  /*0170*/  UTMACCTL.PF [UR4] ;  /* 0x00000000040079b9 */ /* 0x0001e40008040000 */
[----:B0-----:R-:W-:Y:S01]  /*0180*/  NOP ;  /* 0x0000000000007918 */ /* 0x001fe20000000000 */
.L_x_1:
[----:B------:R-:W-:Y:S05]  /*0190*/  BSYNC B0 ;  /* 0x0000000000007941 */ /* 0x000fea0003800000 */
.L_x_0:
[----:B------:R-:W0:Y:S01]  /*01a0*/  SHFL.IDX PT, R2, R0, RZ, 0x1f ;  /* 0x00001fff00027589 */ /* 0x000e2200000e0000 */
[----:B------:R-:W-:Y:S01]  /*01b0*/  UISETP.NE.AND UP0, UPT, UR8, 0x3, UPT ;  /* 0x000000030800788c */ /* 0x000fe2000bf05270 */
[----:B------:R-:W-:Y:S01]  /*01c0*/  ISETP.NE.AND P1, PT, RZ, UR6, PT ;  /* 0x00000006ff007c0c */ /* 0x000fe2000bf25270 */
[----:B------:R-:W-:Y:S02]  /*01d0*/  UIADD3 UR10, UR6, -0x1, URZ ;  /* 0xffffffff060a7890 */ /* 0x000fe4000fffe03f */
[----:B------:R-:W-:Y:S02]  /*01e0*/  UISETP.EQ.OR UP0, UPT, UR8, URZ, !UP0 ;  /* 0x0000003f0800728c */ /* 0x000fe4000c702670 */
[----:B------:R-:W-:Y:S02]  /*01f0*/  UISETP.GE.U32.AND UP1, UPT, UR10, 0x2, UPT ;  /* 0x000000020a00788c */ /* 0x000fe4000bf26070 */
[----:B------:R-:W-:-:S04]  /*0200*/  UISETP.EQ.AND UP0, UPT, UR6, URZ, UP0 ;  /* 0x0000003f0600728c */ /* 0x000fc80008702270 */
[----:B------:R-:W-:-:S04]  /*0210*/  USEL UR13, URZ, 0x1, !UP0 ;  /* 0x000000013f0d7887 */ /* 0x000fc8000c000000 */
[----:B------:R-:W-:Y:S01]  /*0220*/  USEL UR13, UR13, 0x2, UP1 ;  /* 0x000000020d0d7887 */ /* 0x000fe20008800000 */
[----:B0-----:R-:W-:-:S13]  /*0230*/  ISETP.NE.AND P0, PT, R2, RZ, PT ;  /* 0x000000ff0200720c */ /* 0x001fda0003f05270 */
[----:B------:R-:W-:Y:S05]  /*0240*/  @P0 BRA `(.L_x_2) ;  /* 0x0000000000500947 */ /* 0x000fea0003800000 */
[----:B------:R-:W0:Y:S01]  /*0250*/  S2UR UR9, SR_CgaCtaId ;  /* 0x00000000000979c3 */ /* 0x000e220000008800 */
[----:B------:R-:W-:Y:S01]  /*0260*/  UMOV UR4, 0x400 ;  /* 0x0000040000047882 */ /* 0x000fe20000000000 */
[----:B------:R-:W-:Y:S01]  /*0270*/  UMOV UR5, 0x1 ;  /* 0x0000000100057882 */ /* 0x000fe20000000000 */
[----:B------:R-:W-:Y:S01]  /*0280*/  UMOV UR6, 0x100 ;  /* 0x0000010000067882 */ /* 0x000fe20000000000 */
[----:B------:R-:W-:Y:S01]  /*0290*/  ELECT P0, URZ, PT ;  /* 0x00000000003f782f */ /* 0x000fe20003800000 */
[----:B------:R-:W-:-:S04]  /*02a0*/  UIADD3 UR6, -UR6, 0x100000, URZ ;  /* 0x0010000006067890 */ /* 0x000fc8000fffe13f */
[----:B------:R-:W-:Y:S02]  /*02b0*/  USHF.L.U32 UR7, UR6, 0xb, URZ ;  /* 0x0000000b06077899 */ /* 0x000fe4000800063f */
[----:B------:R-:W-:Y:S02]  /*02c0*/  USHF.L.U32 UR6, UR6, 0x1, URZ ;  /* 0x0000000106067899 */ /* 0x000fe4000800063f */
[----:B0-----:R-:W-:Y:S02]  /*02d0*/  ULEA UR9, UR9, UR4, 0x18 ;  /* 0x0000000409097291 */ /* 0x001fe4000f8ec03f */
[----:B------:R-:W-:-:S04]  /*02e0*/  UIADD3 UR4, -UR5, 0x100000, URZ ;  /* 0x0010000005047890 */ /* 0x000fc8000fffe13f */
[----:B------:R-:W-:Y:S02]  /*02f0*/  USHF.L.U32 UR5, UR4, 0xb, URZ ;  /* 0x0000000b04057899 */ /* 0x000fe4000800063f */
[----:B------:R-:W-:Y:S01]  /*0300*/  USHF.L.U32 UR4, UR4, 0x1, URZ ;  /* 0x0000000104047899 */ /* 0x000fe2000800063f */
[----:B------:R-:W0:Y:S11]  /*0310*/  FENCE.VIEW.ASYNC.S ;  /* 0x00000000000073c6 */ /* 0x000e360000000000 */
[----:B0-----:R0:W1:Y:S01]  /*0320*/  SYNCS.EXCH.64 URZ, [UR9], UR4 ;  /* 0x00000004093f75b2 */ /* 0x0010620008000100 */
[----:B------:R0:W2:Y:S01]  /*0330*/  SYNCS.EXCH.64 URZ, [UR9+0x18], UR6 ;  /* 0x00001806093f75b2 */ /* 0x0000a20008000100 */
[----:B------:R0:W3:Y:S01]  /*0340*/  SYNCS.EXCH.64 URZ, [UR9+0x8], UR4 ;  /* 0x00000804093f75b2 */ /* 0x0000e20008000100 */
[----:B------:R0:W4:Y:S01]  /*0350*/  SYNCS.EXCH.64 URZ, [UR9+0x20], UR6 ;  /* 0x00002006093f75b2 */ /* 0x0001220008000100 */
[----:B------:R0:W0:Y:S01]  /*0360*/  SYNCS.EXCH.64 URZ, [UR9+0x10], UR4 ;  /* 0x00001004093f75b2 */ /* 0x0000220008000100 */
[----:B------:R0:W0:Y:S01]  /*0370*/  SYNCS.EXCH.64 URZ, [UR9+0x28], UR6 ;  /* 0x00002806093f75b2 */ /* 0x0000220008000100 */
[----:B------:R-:W-:Y:S01]  /*0380*/  NOP ;  /* 0x0000000000007918 */ /* 0x000fe20000000000 */
.L_x_2:
[----:B------:R-:W5:Y:S01]  /*0390*/  LDC R2, c[0x0][0x65c] ;  /* 0x00019700ff027b82 */ /* 0x000f620000000800 */
[----:B------:R-:W1:Y:S01]  /*03a0*/  SHFL.IDX PT, R0, R0, RZ, 0x1f ;  /* 0x00001fff00007589 */ /* 0x000e6200000e0000 */
[----:B------:R-:W-:Y:S01]  /*03b0*/  ELECT P0, URZ, PT ;  /* 0x00000000003f782f */ /* 0x000fe20003800000 */
[----:B------:R-:W-:Y:S01]  /*03c0*/  IMAD.MOV.U32 R3, RZ, RZ, RZ ;  /* 0x000000ffff037224 */ /* 0x000fe200078e00ff */
[----:B0-----:R-:W-:Y:S01]  /*03d0*/  UMOV UR4, 0x20 ;  /* 0x0000002000047882 */ /* 0x001fe20000000000 */
[----:B------:R-:W0:Y:S01]  /*03e0*/  S2R R11, SR_CTAID.Y ;  /* 0x00000000000b7919 */ /* 0x000e220000002600 */
[----:B------:R-:W-:Y:S01]  /*03f0*/  NOP ;  /* 0x0000000000007918 */ /* 0x000fe20000000000 */
[----:B------:R-:W-:Y:S01]  /*0400*/  NOP ;  /* 0x0000000000007918 */ /* 0x000fe20000000000 */
[----:B-----5:R-:W-:Y:S02]  /*0410*/  ISETP.NE.AND P4, PT, R2, 0x1, PT ;  /* 0x000000010200780c */ /* 0x020fe40003f85270 */
[----:B------:R-:W5:Y:S01]  /*0420*/  S2R R2, SR_CTAID.X ;  /* 0x0000000000027919 */ /* 0x000f620000002500 */
[----:B-1----:R-:W-:-:S10]  /*0430*/  ISETP.NE.OR P0, PT, R0, RZ, !P0 ;  /* 0x000000ff0000720c */ /* 0x002fd40004705670 */
[----:B------:R-:W5:Y:S01]  /*0440*/  @P4 LDC R7, c[0x0][0x10] ;  /* 0x00000400ff074b82 */ /* 0x000f620000000800 */
[----:B0-----:R-:W-:Y:S02]  /*0450*/  @P4 IMAD.MOV.U32 R4, RZ, RZ, R11 ;  /* 0x000000ffff044224 */ /* 0x001fe400078e000b */
[----:B------:R-:W-:Y:S01]  /*0460*/  VOTEU.ALL UP0, P0 ;  /* 0x00000000003f7886 */ /* 0x000fe20000000000 */
[----:B------:R-:W-:Y:S01]  /*0470*/  @P4 IMAD.MOV.U32 R5, RZ, RZ, RZ ;  /* 0x000000ffff054224 */ /* 0x000fe200078e00ff */
[----:B------:R-:W-:Y:S01]  /*0480*/  VOTEU.ALL UP1, P0 ;  /* 0x00000000003f7886 */ /* 0x000fe20000020000 */
[----:B------:R-:W-:Y:S02]  /*0490*/  @P4 IMAD.MOV.U32 R13, RZ, RZ, RZ ;  /* 0x000000ffff0d4224 */ /* 0x000fe400078e00ff */
[----:B------:R-:W0:Y:S01]  /*04a0*/  @!P4 LDC R9, c[0x0][0xc] ;  /* 0x00000300ff09cb82 */ /* 0x000e220000000800 */
[----:B------:R-:W-:Y:S01]  /*04b0*/  @!UP0 UMOV UR6, 0x400 ;  /* 0x0000040000068882 */ /* 0x000fe20000000000 */
[----:B------:R-:W-:-:S04]  /*04c0*/  @!UP0 UIADD3 UR4, -UR4, 0x100000, URZ ;  /* 0x0010000004048890 */ /* 0x000fc8000fffe13f */
[----:B------:R-:W-:Y:S02]  /*04d0*/  @!UP0 USHF.L.U32 UR5, UR4, 0xb, URZ ;  /* 0x0000000b04058899 */ /* 0x000fe4000800063f */
[----:B------:R-:W-:Y:S01]  /*04e0*/  @!UP0 USHF.L.U32 UR4, UR4, 0x1, URZ ;  /* 0x0000000104048899 */ /* 0x000fe2000800063f */
[----:B------:R-:W1:Y:S01]  /*04f0*/  @!UP0 S2UR UR7, SR_CgaCtaId ;  /* 0x00000000000789c3 */ /* 0x000e620000008800 */
[----:B-----5:R-:W-:-:S04]  /*0500*/  @P4 IMAD.WIDE.U32 R6, R2, R7, R4 ;  /* 0x0000000702064225 */ /* 0x020fc800078e0004 */
[----:B------:R-:W-:Y:S02]  /*0510*/  @P4 IMAD.MOV.U32 R10, RZ, RZ, R6 ;  /* 0x000000ffff0a4224 */ /* 0x000fe400078e0006 */
[----:B------:R-:W-:Y:S02]  /*0520*/  @P4 IMAD.IADD R14, R7, 0x1, R13 ;  /* 0x00000001070e4824 */ /* 0x000fe400078e020d */
[----:B0-----:R-:W-:-:S04]  /*0530*/  @!P4 IMAD.WIDE.U32 R4, R9, R11, R2 ;  /* 0x0000000b0904c225 */ /* 0x001fc800078e0002 */
[----:B------:R-:W-:Y:S02]  /*0540*/  @!P4 IMAD.MOV.U32 R10, RZ, RZ, R4 ;  /* 0x000000ffff0ac224 */ /* 0x000fe400078e0004 */
[----:B------:R-:W-:Y:S01]  /*0550*/  @!P4 IMAD.MOV.U32 R14, RZ, RZ, R5 ;  /* 0x000000ffff0ec224 */ /* 0x000fe200078e0005 */
[----:B-1----:R-:W-:Y:S02]  /*0560*/  @!UP0 ULEA UR6, UR7, UR6, 0x18 ;  /* 0x0000000607068291 */ /* 0x002fe4000f8ec03f */
[----:B------:R0:W-:Y:S01]  /*0570*/  STL [R1+0x454], R10 ;  /* 0x0004540a01007387 */ /* 0x0001e20000100800 */
[----:B------:R-:W-:-:S03]  /*0580*/  VOTEU.ALL UP0, P0 ;  /* 0x00000000003f7886 */ /* 0x000fc60000000000 */
[----:B------:R0:W-:Y:S04]  /*0590*/  STL [R1+0x450], R14 ;  /* 0x0004500e01007387 */ /* 0x0001e80000100800 */
[----:B------:R-:W1:Y:S02]  /*05a0*/  FENCE.VIEW.ASYNC.S ;  /* 0x00000000000073c6 */ /* 0x000e640000000000 */
[----:B-1----:R0:W2:Y:S01]  /*05b0*/  @!UP0 SYNCS.EXCH.64 URZ, [UR6+0x40], UR4 ;  /* 0x00004004063f85b2 */ /* 0x0020a20008000100 */
[----:B------:R0:W2:Y:S01]  /*05c0*/  @!UP1 SYNCS.EXCH.64 URZ, [UR6+0x48], UR4 ;  /* 0x00004804063f95b2 */ /* 0x0000a20008000100 */
[----:B------:R-:W-:Y:S01]  /*05d0*/  NOP ;  /* 0x0000000000007918 */ /* 0x000fe20000000000 */
[----:B--234-:R-:W-:Y:S06]  /*05e0*/  BAR.SYNC.DEFER_BLOCKING 0x0 ;  /* 0x0000000000007b1d */ /* 0x01cfec0000010000 */
[----:B0-----:R-:W-:Y:S05]  /*05f0*/  @!P1 BRA `(.L_x_3) ;  /* 0x0000027c00089947 */ /* 0x001fea0003800000 */
[----:B------:R-:W-:-:S06]  /*0600*/  UISETP.GT.U32.AND UP0, UPT, UR10, 0x1, UPT ;  /* 0x000000010a00788c */ /* 0x000fcc000bf04070 */
[----:B------:R-:W-:-:S13]  /*0610*/  PLOP3.LUT P0, PT, PT, PT, UP0, 0x80, 0x0 ;  /* 0x000000000000781c */ /* 0x000fda0003f0f008 */
[----:B------:R-:W-:Y:S05]  /*0620*/  @P0 EXIT ;  /* 0x000000000000094d */ /* 0x000fea0003800000 */
[----:B------:R-:W-:Y:S01]  /*0630*/  IMAD.MOV.U32 R5, RZ, RZ, -0x1 ;  /* 0xffffffffff057424 */ /* 0x000fe200078e00ff */
[----:B------:R-:W-:Y:S01]  /*0640*/  ULDC.64 UR4, c[0x0][0x650] ;  /* 0x0001940000047ab9 */ /* 0x000fe20000000a00 */
[----:B------:R-:W-:Y:S01]  /*0650*/  IMAD.MOV.U32 R4, RZ, RZ, -0x1 ;  /* 0xffffffffff047424 */ /* 0x000fe200078e00ff */
[----:B------:R-:W-:Y:S01]  /*0660*/  ISETP.GE.U32.AND P0, PT, R10, UR4, PT ;  /* 0x000000040a007c0c */ /* 0x000fe2000bf06070 */
[----:B------:R-:W-:Y:S01]  /*0670*/  UMOV UR9, 0xffffffff ;  /* 0xffffffff00097882 */ /* 0x000fe20000000000 */
[----:B------:R0:W-:Y:S01]  /*0680*/  STL [R1+0x45c], R5 ;  /* 0x00045c0501007387 */ /* 0x0001e20000100800 */
[----:B------:R-:W-:Y:S02]  /*0690*/  PRMT R0, RZ, 0x7610, R0 ;  /* 0x00007610ff007816 */ /* 0x000fe40000000000 */
[----:B------:R-:W-:Y:S01]  /*06a0*/  ISETP.GE.U32.AND.EX P0, PT, R14, UR5, PT, P0 ;  /* 0x000000050e007c0c */ /* 0x000fe2000bf06100 */
[----:B------:R0:W-:-:S12]  /*06b0*/  STL [R1+0x458], R4 ;  /* 0x0004580401007387 */ /* 0x0001d80000100800 */
[----:B0-----:R-:W-:Y:S05]  /*06c0*/  @P0 BRA `(.L_x_4) ;  /* 0x00000004006c0947 */ /* 0x001fea0003800000 */
[----:B------:R-:W-:Y:S01]  /*06d0*/  ULDC.64 UR14, c[0x0][0x628] ;  /* 0x00018a00000e7ab9 */ /* 0x000fe20000000a00 */
[----:B------:R-:W0:Y:S01]  /*06e0*/  LDC.64 R12, c[0x0][0x620] ;  /* 0x00018800ff0c7b82 */ /* 0x000e220000000a00 */
[----:B------:R-:W-:Y:S01]  /*06f0*/  ISETP.NE.U32.AND P0, PT, RZ, UR14, PT ;  /* 0x0000000eff007c0c */ /* 0x000fe2000bf05070 */
[----:B------:R-:W-:Y:S01]  /*0700*/  ULDC UR11, c[0x0][0x630] ;  /* 0x00018c00000b7ab9 */ /* 0x000fe20000000800 */
[----:B------:R-:W-:Y:S02]  /*0710*/  R2UR UR4, R10 ;  /* 0x000000000a0472ca */ /* 0x000fe400000e0000 */
[----:B------:R-:W-:Y:S02]  /*0720*/  ISETP.NE.AND.EX P0, PT, RZ, UR15, PT, P0 ;  /* 0x0000000fff007c0c */ /* 0x000fe4000bf05300 */
[----:B------:R-:W-:-:S11]  /*0730*/  R2UR UR5, R14 ;  /* 0x000000000e0572ca */ /* 0x000fd600000e0000 */
[----:B------:R-:W-:Y:S05]  /*0740*/  @!P0 BRA `(.L_x_5) ;  /* 0x0000000000308947 */ /* 0x000fea0003800000 */
[----:B------:R-:W-:Y:S01]  /*0750*/  R2UR UR4, R10 ;  /* 0x000000000a0472ca */ /* 0x000fe200000e0000 */
[----:B------:R-:W-:Y:S01]  /*0760*/  ULDC UR8, c[0x0][0x634] ;  /* 0x00018d0000087ab9 */ /* 0x000fe20000000800 */
[----:B------:R-:W-:-:S11]  /*0770*/  R2UR UR10, R14 ;  /* 0x000000000e0a72ca */ /* 0x000fd600000e0000 */
[----:B------:R-:W-:-:S04]  /*0780*/  UIADD3 UR8, UP0, UR4, UR8, URZ ;  /* 0x0000000804087290 */ /* 0x000fc8000ff1e03f */
[----:B------:R-:W-:-:S04]  /*0790*/  UIADD3.X UR10, URZ, UR10, URZ, UP0, !UPT ;  /* 0x0000000a3f0a7290 */ /* 0x000fc800087fe43f */
[----:B------:R-:W-:-:S04]  /*07a0*/  UIMAD.WIDE.U32 UR4, UR10, UR14, URZ ;  /* 0x0000000e0a0472a5 */ /* 0x000fc8000f8e003f */
[----:B------:R-:W-:Y:S02]  /*07b0*/  UIMAD.WIDE.U32 UR6, UP0, UR8, UR15, UR4 ;  /* 0x0000000f080672a5 */ /* 0x000fe4000f800004 */
[----:B------:R-:W-:Y:S02]  /*07c0*/  UIMAD.WIDE.U32 UR4, UR8, UR14, URZ ;  /* 0x0000000e080472a5 */ /* 0x000fe4000f8e003f */
[----:B------:R-:W-:Y:S02]  /*07d0*/  UIADD3.X UR9, URZ, URZ, URZ, UP0, !UPT ;  /* 0x0000003f3f097290 */ /* 0x000fe400087fe43f */
[----:B------:R-:W-:Y:S01]  /*07e0*/  UIADD3 URZ, UP0, UR5, UR6, URZ ;  /* 0x00000006053f7290 */ /* 0x000fe2000ff1e03f */
[----:B------:R-:W-:-:S03]  /*07f0*/  UMOV UR8, UR7 ;  /* 0x0000000700087c82 */ /* 0x000fc60008000000 */
[----:B------:R-:W-:-:S12]  /*0800*/  UIMAD.WIDE.U32.X UR4, UR10, UR15, UR8, UP0 ;  /* 0x0000000f0a0472a5 */ /* 0x000fd800080e0408 */
.L_x_5:
[----:B------:R-:W-:Y:S01]  /*0810*/  USHF.R.U64 UR9, UR4, UR11, UR5 ;  /* 0x0000000b04097299 */ /* 0x000fe20008001205 */
[----:B------:R-:W1:Y:S01]  /*0820*/  LDC R8, c[0x0][0x618] ;  /* 0x00018600ff087b82 */ /* 0x000e620000000800 */
[----:B------:R-:W-:Y:S01]  /*0830*/  USHF.R.U32.HI UR4, URZ, UR11, UR5 ;  /* 0x0000000b3f047299 */ /* 0x000fe20008011605 */
[----:B------:R-:W-:Y:S01]  /*0840*/  I2FP.F32.U32 R0, R2 ;  /* 0x0000000200007245 */ /* 0x000fe20000201000 */
[----:B------:R-:W-:Y:S01]  /*0850*/  IMAD.MOV.U32 R4, RZ, RZ, R10 ;  /* 0x000000ffff047224 */ /* 0x000fe200078e000a */
[----:B------:R-:W-:Y:S01]  /*0860*/  ULDC UR5, c[0x0][0x150] ;  /* 0x0000540000057ab9 */ /* 0x000fe20000000800 */
[----:B------:R-:W-:Y:S01]  /*0870*/  IADD3 R7, P0, RZ, -UR9, RZ ;  /* 0x80000009ff077c10 */ /* 0x000fe2000ff1e0ff */
[----:B------:R-:W-:Y:S02]  /*0880*/  IMAD.MOV.U32 R5, RZ, RZ, R14 ;  /* 0x000000ffff057224 */ /* 0x000fe400078e000e */
[----:B------:R-:W-:Y:S01]  /*0890*/  FMUL R0, R0, UR5 ;  /* 0x0000000500007c20 */ /* 0x000fe20008400000 */
[----:B------:R-:W2:Y:S01]  /*08a0*/  LDC.64 R20, c[0x0][0x640] ;  /* 0x00019000ff147b82 */ /* 0x000ea20000000a00 */
[----:B------:R-:W-:Y:S01]  /*08b0*/  IMAD.X R9, RZ, RZ, ~UR4, P0 ;  /* 0x80000004ff097e24 */ /* 0x000fe200080e06ff */
[----:B------:R-:W-:Y:S01]  /*08c0*/  ULDC UR4, c[0x0][0x154] ;  /* 0x0000550000047ab9 */ /* 0x000fe20000000800 */
[----:B0-----:R-:W-:-:S02]  /*08d0*/  IMAD.WIDE.U32 R4, R7, R12, R4 ;  /* 0x0000000c07047225 */ /* 0x001fc400078e0004 */
[----:B------:R-:W0:Y:S03]  /*08e0*/  F2I.U32.TRUNC.NTZ R0, R0 ;  /* 0x0000000000007305 */ /* 0x000e26000020f000 */
[----:B------:R-:W3:Y:S01]  /*08f0*/  LDC R3, c[0x0][0x144] ;  /* 0x00005100ff037b82 */ /* 0x000ee20000000800 */
[----:B------:R-:W-:-:S04]  /*0900*/  IMAD R6, R9, R12, RZ ;  /* 0x0000000c09067224 */ /* 0x000fc800078e02ff */
[----:B------:R-:W-:-:S03]  /*0910*/  IMAD R7, R7, R13, R6 ;  /* 0x0000000d07077224 */ /* 0x000fc600078e0206 */
[----:B------:R-:W4:Y:S01]  /*0920*/  LDC R10, c[0x0][0x608] ;  /* 0x00018200ff0a7b82 */ /* 0x000f220000000800 */
[----:B------:R-:W-:Y:S02]  /*0930*/  IMAD.IADD R5, R5, 0x1, R7 ;  /* 0x0000000105057824 */ /* 0x000fe400078e0207 */
[----:B------:R-:W-:Y:S02]  /*0940*/  IMAD.MOV.U32 R7, RZ, RZ, -0x1 ;  /* 0xffffffffff077424 */ /* 0x000fe400078e00ff */
[----:B0-----:R-:W-:Y:S01]  /*0950*/  IMAD.MOV R6, RZ, RZ, -R0 ;  /* 0x000000ffff067224 */ /* 0x001fe200078e0a00 */
[----:B-1----:R-:W-:Y:S02]  /*0960*/  SHF.R.U64 R14, R4, R8, R5 ;  /* 0x00000008040e7219 */ /* 0x002fe40000001205 */
[----:B------:R-:W0:Y:S01]  /*0970*/  LDC R18, c[0x0][0x658] ;  /* 0x00019600ff127b82 */ /* 0x000e220000000800 */
[----:B------:R-:W-:Y:S02]  /*0980*/  I2FP.F32.U32 R4, R11 ;  /* 0x0000000b00047245 */ /* 0x000fe40000201000 */
[----:B--2---:R-:W-:-:S02]  /*0990*/  ISETP.NE.U32.AND P0, PT, R20, RZ, PT ;  /* 0x000000ff1400720c */ /* 0x004fc40003f05070 */
[----:B------:R-:W-:Y:S01]  /*09a0*/  SHF.R.U32.HI R5, RZ, R8, R5 ;  /* 0x00000008ff057219 */ /* 0x000fe20000011605 */
[----:B------:R-:W-:Y:S01]  /*09b0*/  FMUL R4, R4, UR4 ;  /* 0x0000000404047c20 */ /* 0x000fe20008400000 */
[----:B------:R-:W-:Y:S01]  /*09c0*/  ISETP.NE.AND.EX P0, PT, R21, RZ, PT, P0 ;  /* 0x000000ff1500720c */ /* 0x000fe20003f05300 */
[----:B------:R-:W1:Y:S01]  /*09d0*/  LDC R12, c[0x0][0x148] ;  /* 0x00005200ff0c7b82 */ /* 0x000e620000000800 */
[----:B---3--:R-:W-:-:S07]  /*09e0*/  IMAD R0, R3, R6, R2 ;  /* 0x0000000603007224 */ /* 0x008fce00078e0202 */
[----:B------:R-:W2:Y:S01]  /*09f0*/  LDC R16, c[0x0][0x600] ;  /* 0x00018000ff107b82 */ /* 0x000ea20000000800 */
[-CC-:B----4-:R-:W-:Y:S02]  /*0a00*/  SHF.R.U64 R22, R14, R10.reuse, R5.reuse ;  /* 0x0000000a0e167219 */ /* 0x190fe40000001205 */
[----:B------:R-:W-:Y:S01]  /*0a10*/  SHF.R.U32.HI R3, RZ, R10, R5 ;  /* 0x0000000aff037219 */ /* 0x000fe20000011605 */
[----:B------:R-:W-:Y:S01]  /*0a20*/  IMAD.MOV.U32 R5, RZ, RZ, 0x1 ;  /* 0x00000001ff057424 */ /* 0x000fe200078e00ff */
[----:B------:R3:W4:Y:S03]  /*0a30*/  F2I.U32.TRUNC.NTZ R10, R4 ;  /* 0x00000004000a7305 */ /* 0x000726000020f000 */
[----:B------:R-:W1:Y:S01]  /*0a40*/  LDC R15, c[0x0][0x648] ;  /* 0x00019200ff0f7b82 */ /* 0x000e620000000800 */
[-C--:B0-----:R-:W-:Y:S02]  /*0a50*/  SHF.L.U32 R2, R7, R18.reuse, RZ ;  /* 0x0000001207027219 */ /* 0x081fe400000006ff */
[----:B------:R-:W-:-:S02]  /*0a60*/  SHF.R.U64 R24, R22, R18, R3 ;  /* 0x0000001216187219 */ /* 0x000fc40000001203 */
[----:B------:R-:W-:Y:S02]  /*0a70*/  LOP3.LUT R9, RZ, R2, RZ, 0x33, !PT ;  /* 0x00000002ff097212 */ /* 0x000fe400078e33ff */
[-C--:B------:R-:W-:Y:S01]  /*0a80*/  SHF.R.U32.HI R3, RZ, R18.reuse, R3 ;  /* 0x00000012ff037219 */ /* 0x080fe20000011603 */
[----:B------:R-:W0:Y:S01]  /*0a90*/  LDC R17, c[0x0][0x638] ;  /* 0x00018e00ff117b82 */ /* 0x000e220000000800 */
[----:B------:R-:W-:Y:S01]  /*0aa0*/  SHF.L.U32 R8, R5, R18, RZ ;  /* 0x0000001205087219 */ /* 0x000fe200000006ff */
[----:B------:R-:W-:-:S06]  /*0ab0*/  IMAD.MOV.U32 R2, RZ, RZ, R24 ;  /* 0x000000ffff027224 */ /* 0x000fcc00078e0018 */
[----:B------:R-:W0:Y:S01]  /*0ac0*/  LDC R19, c[0x0][0x610] ;  /* 0x00018400ff137b82 */ /* 0x000e220000000800 */
[----:B---34-:R-:W-:Y:S05]  /*0ad0*/  @!P0 BRA `(.L_x_6) ;  /* 0x0000000000288947 */ /* 0x018fea0003800000 */
[----:B------:R-:W3:Y:S02]  /*0ae0*/  LDC R7, c[0x0][0x64c] ;  /* 0x00019300ff077b82 */ /* 0x000ee40000000800 */
[----:B---3--:R-:W-:-:S05]  /*0af0*/  IADD3 R7, P0, R24, R7, RZ ;  /* 0x0000000718077210 */ /* 0x008fca0007f1e0ff */
[----:B------:R-:W-:-:S04]  /*0b00*/  IMAD.X R13, RZ, RZ, R3, P0 ;  /* 0x000000ffff0d7224 */ /* 0x000fc800000e0603 */
[----:B------:R-:W-:-:S04]  /*0b10*/  IMAD.WIDE.U32 R2, R13, R20, RZ ;  /* 0x000000140d027225 */ /* 0x000fc800078e00ff */
[----:B------:R-:W-:-:S04]  /*0b20*/  IMAD.WIDE.U32 R4, P0, R7, R21, R2 ;  /* 0x0000001507047225 */ /* 0x000fc80007800002 */
[----:B------:R-:W-:-:S04]  /*0b30*/  IMAD.WIDE.U32 R2, R7, R20, RZ ;  /* 0x0000001407027225 */ /* 0x000fc800078e00ff */
[----:B------:R-:W-:Y:S01]  /*0b40*/  IMAD.X R7, RZ, RZ, RZ, P0 ;  /* 0x000000ffff077224 */ /* 0x000fe200000e06ff */
[----:B------:R-:W-:Y:S01]  /*0b50*/  IADD3 RZ, P0, R3, R4, RZ ;  /* 0x0000000403ff7210 */ /* 0x000fe20007f1e0ff */
[----:B------:R-:W-:-:S04]  /*0b60*/  IMAD.MOV.U32 R6, RZ, RZ, R5 ;  /* 0x000000ffff067224 */ /* 0x000fc800078e0005 */
[----:B------:R-:W-:-:S08]  /*0b70*/  IMAD.WIDE.U32.X R2, R13, R21, R6, P0 ;  /* 0x000000150d027225 */ /* 0x000fd000000e0406 */
.L_x_6:
[----:B-1----:R-:W-:Y:S01]  /*0b80*/  SHF.R.U64 R2, R2, R15, R3 ;  /* 0x0000000f02027219 */ /* 0x002fe20000001203 */
[----:B--2---:R-:W-:Y:S01]  /*0b90*/  VIADD R3, R16, 0xffffffff ;  /* 0xffffffff10037836 */ /* 0x004fe20000000000 */
[----:B------:R-:W-:Y:S01]  /*0ba0*/  LOP3.LUT R9, R22, R9, RZ, 0xc0, !PT ;  /* 0x0000000916097212 */ /* 0x000fe200078ec0ff */
[----:B------:R-:W-:Y:S02]  /*0bb0*/  IMAD.MOV R10, RZ, RZ, -R10 ;  /* 0x000000ffff0a7224 */ /* 0x000fe400078e0a0a */
[----:B------:R-:W-:Y:S01]  /*0bc0*/  IMAD.MOV R4, RZ, RZ, -R2 ;  /* 0x000000ffff047224 */ /* 0x000fe200078e0a02 */
[----:B------:R-:W-:Y:S01]  /*0bd0*/  LOP3.LUT R14, R14, R3, RZ, 0xc0, !PT ;  /* 0x000000030e0e7212 */ /* 0x000fe200078ec0ff */
[----:B------:R-:W-:Y:S02]  /*0be0*/  @P4 IMAD R0, R12, R10, R11 ;  /* 0x0000000a0c004224 */ /* 0x000fe400078e020b */
[----:B------:R-:W-:Y:S02]  /*0bf0*/  IMAD R9, R8, R2, R9 ;  /* 0x0000000208097224 */ /* 0x000fe400078e0209 */
[----:B0-----:R-:W-:-:S02]  /*0c00*/  IMAD R3, R4, R17, R24 ;  /* 0x0000001104037224 */ /* 0x001fc400078e0218 */
[----:B------:R-:W-:Y:S02]  /*0c10*/  IMAD R2, R9, R19, R0 ;  /* 0x0000001309027224 */ /* 0x000fe400078e0200 */
[----:B------:R-:W-:Y:S02]  /*0c20*/  IMAD R3, R3, R16, R14 ;  /* 0x0000001003037224 */ /* 0x000fe400078e020e */
[----:B------:R-:W-:-:S03]  /*0c30*/  IMAD.MOV.U32 R0, RZ, RZ, 0x1 ;  /* 0x00000001ff007424 */ /* 0x000fc600078e00ff */
[----:B------:R-:W-:Y:S02]  /*0c40*/  SEL R4, R3, R2, !P4 ;  /* 0x0000000203047207 */ /* 0x000fe40006000000 */
[----:B------:R-:W-:-:S03]  /*0c50*/  SEL R2, R2, R3, !P4 ;  /* 0x0000000302027207 */ /* 0x000fc60006000000 */
[----:B------:R0:W-:Y:S04]  /*0c60*/  STL [R1+0x458], R4 ;  /* 0x0004580401007387 */ /* 0x0001e80000100800 */
[----:B------:R0:W-:Y:S02]  /*0c70*/  STL [R1+0x45c], R2 ;  /* 0x00045c0201007387 */ /* 0x0001e40000100800 */
.L_x_4:
[----:B------:R-:W-:-:S08]  /*0c80*/  NOP ;  /* 0x0000000000007918 */ /* 0x000fd00000000000 */
[----:B------:R-:W1:Y:S02]  /*0c90*/  USETMAXREG.TRY_ALLOC.CTAPOOL UP0, 0xf0 ;  /* 0x000000f0000079c8 */ /* 0x000e640008000600 */
[----:B-1----:R-:W-:-:S13]  /*0ca0*/  PLOP3.LUT P0, PT, PT, PT, UP0, 0x80, 0x0 ;  /* 0x000000000000781c */ /* 0x002fda0003f0f008 */
[----:B------:R-:W-:Y:S05]  /*0cb0*/  @!P0 BRA `(.L_x_4) ;  /* 0xfffffffc00f08947 */ /* 0x000fea000383ffff */
[----:B------:R-:W-:Y:S01]  /*0cc0*/  ULDC.64 UR4, c[0x0][0x598] ;  /* 0x0001660000047ab9 */ /* 0x000fe20000000a00 */
[----:B------:R-:W-:Y:S01]  /*0cd0*/  ULDC.64 UR14, c[0x0][0x208] ;  /* 0x00008200000e7ab9 */ /* 0x000fe20000000a00 */
[----:B------:R-:W-:-:S04]  /*0ce0*/  ISETP.NE.U32.AND P0, PT, RZ, UR4, PT ;  /* 0x00000004ff007c0c */ /* 0x000fc8000bf05070 */
[----:B------:R-:W-:-:S13]  /*0cf0*/  ISETP.NE.AND.EX P0, PT, RZ, UR5, PT, P0 ;  /* 0x00000005ff007c0c */ /* 0x000fda000bf05300 */
[----:B------:R-:W-:Y:S05]  /*0d00*/  @!P0 BRA `(.L_x_7) ;  /* 0x0000000000208947 */ /* 0x000fea0003800000 */
[----:B0-----:R-:W0:Y:S02]  /*0d10*/  LDC.64 R2, c[0x0][0x598] ;  /* 0x00016600ff027b82 */ /* 0x001e240000000a00 */
[----:B0-----:R-:W2:Y:S02]  /*0d20*/  LDG.E.64 R2, desc[UR14][R2.64] ;  /* 0x0000000e02027981 */ /* 0x001ea4000c1e1b00 */
[----:B--2---:R-:W-:-:S04]  /*0d30*/  ISETP.NE.U32.AND P0, PT, R2, RZ, PT ;  /* 0x000000ff0200720c */ /* 0x004fc80003f05070 */
[----:B------:R-:W-:-:S13]  /*0d40*/  ISETP.NE.AND.EX P0, PT, R3, RZ, PT, P0 ;  /* 0x000000ff0300720c */ /* 0x000fda0003f05300 */
[----:B------:R-:W-:Y:S05]  /*0d50*/  @!P0 BRA `(.L_x_7) ;  /* 0x00000000000c8947 */ /* 0x000fea0003800000 */
[----:B------:R-:W2:Y:S02]  /*0d60*/  LD.E R2, desc[UR14][R2.64] ;  /* 0x0000000e02027980 */ /* 0x000ea4000c101900 */
[----:B--2---:R-:W-:Y:S01]  /*0d70*/  R2UR UR20, R2 ;  /* 0x00000000021472ca */ /* 0x004fe200000e0000 */
[----:B------:R-:W-:-:S14]  /*0d80*/  BRA `(.L_x_8) ;  /* 0x0000000000247947 */ /* 0x000fdc0003800000 */
.L_x_7:
[----:B------:R-:W-:Y:S02]  /*0d90*/  ULDC.64 UR4, c[0x0][0x588] ;  /* 0x0001620000047ab9 */ /* 0x000fe40000000a00 */
[----:B------:R-:W-:-:S04]  /*0da0*/  ISETP.NE.U32.AND P0, PT, RZ, UR4, PT ;  /* 0x00000004ff007c0c */ /* 0x000fc8000bf05070 */
[----:B------:R-:W-:-:S13]  /*0db0*/  ISETP.NE.AND.EX P0, PT, RZ, UR5, PT, P0 ;  /* 0x00000005ff007c0c */ /* 0x000fda000bf05300 */
[----:B------:R-:W-:Y:S05]  /*0dc0*/  @!P0 BRA `(.L_x_9) ;  /* 0x0000000000108947 */ /* 0x000fea0003800000 */
[----:B0-----:R-:W0:Y:S02]  /*0dd0*/  LDC.64 R2, c[0x0][0x588] ;  /* 0x00016200ff027b82 */ /* 0x001e240000000a00 */
[----:B0-----:R-:W2:Y:S02]  /*0de0*/  LDG.E R2, desc[UR14][R2.64] ;  /* 0x0000000e02027981 */ /* 0x001ea4000c1e1900 */
[----:B--2---:R-:W-:Y:S01]  /*0df0*/  R2UR UR20, R2 ;  /* 0x00000000021472ca */ /* 0x004fe200000e0000 */
[----:B------:R-:W-:-:S14]  /*0e00*/  BRA `(.L_x_8) ;  /* 0x0000000000047947 */ /* 0x000fdc0003800000 */
.L_x_9:
[----:B------:R-:W-:-:S05]  /*0e10*/  ULDC UR20, c[0x0][0x580] ;  /* 0x0001600000147ab9 */ /* 0x000fca0000000800 */
.L_x_8:
[----:B------:R-:W-:Y:S02]  /*0e20*/  ULDC.64 UR4, c[0x0][0x5a0] ;  /* 0x0001680000047ab9 */ /* 0x000fe40000000a00 */
        /* <DEDUP_REMOVED lines=11> */
.L_x_10:
        /* <DEDUP_REMOVED lines=8> */
.L_x_12:
[----:B------:R-:W-:-:S05]  /*0f60*/  ULDC UR21, c[0x0][0x584] ;  /* 0x0001610000157ab9 */ /* 0x000fca0000000800 */
.L_x_11:
[----:B------:R-:W-:-:S13]  /*0f70*/  LOP3.LUT P0, RZ, R0, 0xff, RZ, 0xc0, !PT ;  /* 0x000000ff00ff7812 */ /* 0x000fda000780c0ff */
[----:B------:R-:W-:Y:S05]  /*0f80*/  @!P0 EXIT ;  /* 0x000000000000894d */ /* 0x000fea0003800000 */
[----:B------:R-:W-:Y:S01]  /*0f90*/  ULDC UR4, c[0x0][0x28c] ;  /* 0x0000a30000047ab9 */ /* 0x000fe20000000800 */
[----:B------:R-:W-:Y:S02]  /*0fa0*/  ULOP3.LUT UR22, UR13, 0x1, URZ, 0xfc, !UPT ;  /* 0x000000010d167892 */ /* 0x000fe4000f8efc3f */
[----:B------:R-:W-:-:S04]  /*0fb0*/  UIADD3 UR4, UR4, 0x7f, URZ ;  /* 0x0000007f04047890 */ /* 0x000fc8000fffe03f */
[----:B------:R-:W-:-:S04]  /*0fc0*/  USHF.R.S32.HI UR5, URZ, 0x1f, UR4 ;  /* 0x0000001f3f057899 */ /* 0x000fc80008011404 */
[----:B------:R-:W-:-:S03]  /*0fd0*/  ULEA.HI UR5, UR5, UR4, URZ, 0x7 ;  /* 0x0000000405057291 */ /* 0x000fc6000f8f383f */
[----:B------:R-:W-:Y:S01]  /*0fe0*/  UMOV UR4, URZ ;  /* 0x0000003f00047c82 */ /* 0x000fe20008000000 */
[----:B------:R-:W-:-:S03]  /*0ff0*/  USHF.R.S32.HI UR10, URZ, 0x7, UR5 ;  /* 0x000000073f0a7899 */ /* 0x000fc60008011405 */
[----:B------:R-:W-:-:S09]  /*1000*/  UMOV UR5, URZ ;  /* 0x0000003f00057c82 */ /* 0x000fd20008000000 */
.L_x_549:
[----:B------:R-:W-:Y:S01]  /*1010*/  STL [R1+0x44c], RZ ;  /* 0x00044cff01007387 */ /* 0x000fe20000100800 */
[----:B-1----:R-:W1:Y:S01]  /*1020*/  S2UR UR18, SR_CgaCtaId ;  /* 0x00000000001279c3 */ /* 0x002e620000008800 */
[----:B------:R-:W-:Y:S01]  /*1030*/  UMOV UR17, 0x400 ;  /* 0x0000040000117882 */ /* 0x000fe20000000000 */
[----:B------:R-:W-:Y:S01]  /*1040*/  UMOV UR6, URZ ;  /* 0x0000003f00067c82 */ /* 0x000fe20008000000 */
[----:B------:R-:W-:Y:S01]  /*1050*/  STL [R1+0x448], RZ ;  /* 0x000448ff01007387 */ /* 0x000fe20000100800 */
[----:B------:R-:W-:Y:S01]  /*1060*/  UMOV UR7, URZ ;  /* 0x0000003f00077c82 */ /* 0x000fe20008000000 */
[----:B------:R-:W-:Y:S01]  /*1070*/  UMOV UR8, URZ ;  /* 0x0000003f00087c82 */ /* 0x000fe20008000000 */
[----:B------:R-:W-:Y:S01]  /*1080*/  UMOV UR23, UR5 ;  /* 0x0000000500177c82 */ /* 0x000fe20008000000 */
[----:B------:R-:W-:Y:S01]  /*1090*/  STL [R1+0x444], RZ ;  /* 0x000444ff01007387 */ /* 0x000fe20000100800 */
[----:B0-----:R-:W0:Y:S01]  /*10a0*/  LDC R2, c[0x0][0x28c] ;  /* 0x0000a300ff027b82 */ /* 0x001e220000000800 */
[----:B------:R-:W-:Y:S01]  /*10b0*/  UMOV UR24, UR4 ;  /* 0x0000000400187c82 */ /* 0x000fe20008000000 */
[----:B------:R-:W-:Y:S01]  /*10c0*/  CS2R R236, SRZ ;  /* 0x0000000000ec7805 */ /* 0x000fe2000001ff00 */
[----:B------:R-:W-:Y:S01]  /*10d0*/  STL [R1+0x440], RZ ;  /* 0x000440ff01007387 */ /* 0x000fe20000100800 */
[----:B------:R-:W-:-:S02]  /*10e0*/  CS2R R234, SRZ ;  /* 0x0000000000ea7805 */ /* 0x000fc4000001ff00 */
[----:B------:R-:W-:Y:S02]  /*10f0*/  CS2R R232, SRZ ;  /* 0x0000000000e87805 */ /* 0x000fe4000001ff00 */
[----:B------:R-:W-:Y:S01]  /*1100*/  CS2R R230, SRZ ;  /* 0x0000000000e67805 */ /* 0x000fe2000001ff00 */
[----:B------:R-:W-:Y:S01]  /*1110*/  STL [R1+0x43c], RZ ;  /* 0x00043cff01007387 */ /* 0x000fe20000100800 */
[----:B------:R-:W-:Y:S02]  /*1120*/  CS2R R228, SRZ ;  /* 0x0000000000e47805 */ /* 0x000fe4000001ff00 */
[----:B------:R-:W-:Y:S02]  /*1130*/  CS2R R226, SRZ ;  /* 0x0000000000e27805 */ /* 0x000fe4000001ff00 */
        /* <DEDUP_REMOVED lines=14> */
[----:B0-----:R-:W-:Y:S02]  /*1220*/  ISETP.GE.AND P0, PT, R2, 0x1, PT ;  /* 0x000000010200780c */ /* 0x001fe40003f06270 */
        /* <DEDUP_REMOVED lines=49> */
[----:B--2---:R-:W-:Y:S01]  /*1540*/  CS2R R2, SRZ ;  /* 0x0000000000027805 */ /* 0x004fe2000001ff00 */
        /* <DEDUP_REMOVED lines=85> */
[----:B------:R-:W-:-:S03]  /*1aa0*/  CS2R R150, SRZ ;  /* 0x0000000000967805 */ /* 0x000fc6000001ff00 */
[----:B------:R-:W-:Y:S04]  /*1ab0*/  STL [R1+0x3a0], RZ ;  /* 0x0003a0ff01007387 */ /* 0x000fe80000100800 */
        /* <DEDUP_REMOVED lines=104> */
[----:B------:R-:W-:Y:S04]  /*2140*/  STL [R1], RZ ;  /* 0x000000ff01007387 */ /* 0x000fe80000100800 */
        /* <DEDUP_REMOVED lines=39> */
[----:B------:R-:W-:Y:S01]  /*23c0*/  STL [R1+0xa0], RZ ;  /* 0x0000a0ff01007387 */ /* 0x000fe20000100800 */
[----:B------:R-:W0:Y:S03]  /*23d0*/  S2R R0, SR_TID.X ;  /* 0x0000000000007919 */ /* 0x000e260000002100 */
        /* <DEDUP_REMOVED lines=8> */
[----:B0-----:R-:W-:-:S03]  /*2460*/  LOP3.LUT R0, R0, 0x80, RZ, 0xc0, !PT ;  /* 0x0000008000007812 */ /* 0x001fc600078ec0ff */
[----:B------:R-:W-:Y:S01]  /*2470*/  STL [R1+0xc4], RZ ;  /* 0x0000c4ff01007387 */ /* 0x000fe20000100800 */
[----:B------:R-:W-:-:S03]  /*2480*/  SHF.R.U32.HI R0, RZ, 0x7, R0 ;  /* 0x00000007ff007819 */ /* 0x000fc60000011600 */
        /* <DEDUP_REMOVED lines=33> */
[----:B------:R-:W0:Y:S04]  /*26a0*/  SHFL.IDX PT, R0, R0, RZ, 0x1f ;  /* 0x00001fff00007589 */ /* 0x000e2800000e0000 */
[----:B------:R2:W-:Y:S04]  /*26b0*/  STL [R1+0x14c], RZ ;  /* 0x00014cff01007387 */ /* 0x0005e80000100800 */
[----:B------:R2:W-:Y:S04]  /*26c0*/  STL [R1+0x150], RZ ;  /* 0x000150ff01007387 */ /* 0x0005e80000100800 */
[----:B------:R2:W-:Y:S04]  /*26d0*/  STL [R1+0x154], RZ ;  /* 0x000154ff01007387 */ /* 0x0005e80000100800 */
[----:B------:R2:W-:Y:S04]  /*26e0*/  STL [R1+0x158], RZ ;  /* 0x000158ff01007387 */ /* 0x0005e80000100800 */
[----:B------:R2:W-:Y:S04]  /*26f0*/  STL [R1+0x15c], RZ ;  /* 0x00015cff01007387 */ /* 0x0005e80000100800 */
[----:B------:R2:W-:Y:S01]  /*2700*/  STL [R1+0x160], RZ ;  /* 0x000160ff01007387 */ /* 0x0005e20000100800 */
[----:B0-----:R-:W-:-:S03]  /*2710*/  R2UR UR11, R0 ;  /* 0x00000000000b72ca */ /* 0x001fc600000e0000 */
[----:B------:R2:W-:Y:S04]  /*2720*/  STL [R1+0x164], RZ ;  /* 0x000164ff01007387 */ /* 0x0005e80000100800 */
[----:B------:R2:W-:Y:S04]  /*2730*/  STL [R1+0x168], RZ ;  /* 0x000168ff01007387 */ /* 0x0005e80000100800 */
[----:B------:R2:W-:Y:S02]  /*2740*/  STL [R1+0x16c], RZ ;  /* 0x00016cff01007387 */ /* 0x0005e40000100800 */
[----:B------:R-:W-:-:S02]  /*2750*/  ULEA.HI UR12, UR11, UR11, URZ, 0x1 ;  /* 0x0000000b0b0c7291 */ /* 0x000fc4000f8f083f */
[----:B------:R2:W-:Y:S02]  /*2760*/  STL [R1+0x170], RZ ;  /* 0x000170ff01007387 */ /* 0x0005e40000100800 */
[----:B------:R-:W-:Y:S02]  /*2770*/  ULOP3.LUT UR16, UR12, 0x7fffe, URZ, 0xc0, !UPT ;  /* 0x0007fffe0c107892 */ /* 0x000fe4000f8ec03f */
[----:B------:R2:W-:Y:S01]  /*2780*/  STL [R1+0x174], RZ ;  /* 0x000174ff01007387 */ /* 0x0005e20000100800 */
[----:B-1----:R-:W-:Y:S02]  /*2790*/  ULEA UR12, UR18, UR17, 0x18 ;  /* 0x00000011120c7291 */ /* 0x002fe4000f8ec03f */
[----:B------:R-:W-:Y:S01]  /*27a0*/  UIADD3 UR16, UR11, -UR16, URZ ;  /* 0x800000100b107290 */ /* 0x000fe2000fffe03f */
[----:B------:R2:W-:Y:S03]  /*27b0*/  STL [R1+0x178], RZ ;  /* 0x000178ff01007387 */ /* 0x0005e60000100800 */
[----:B------:R-:W-:Y:S01]  /*27c0*/  ULEA UR16, UR16, UR12, 0xd ;  /* 0x0000000c10107291 */ /* 0x000fe2000f8e683f */
[----:B------:R2:W-:Y:S03]  /*27d0*/  STL [R1+0x17c], RZ ;  /* 0x00017cff01007387 */ /* 0x0005e60000100800 */
[----:B------:R-:W-:Y:S01]  /*27e0*/  UIADD3 UR16, UR16, 0x100, URZ ;  /* 0x0000010010107890 */ /* 0x000fe2000fffe03f */
[----:B------:R2:W-:Y:S03]  /*27f0*/  STL [R1+0x180], RZ ;  /* 0x000180ff01007387 */ /* 0x0005e60000100800 */
[----:B------:R-:W-:Y:S01]  /*2800*/  USHF.R.U32.HI UR11, URZ, 0x4, UR16 ;  /* 0x000000043f0b7899 */ /* 0x000fe20008011610 */
[----:B------:R2:W-:Y:S03]  /*2810*/  STL [R1+0x184], RZ ;  /* 0x000184ff01007387 */ /* 0x0005e60000100800 */
[----:B------:R-:W-:Y:S01]  /*2820*/  ULOP3.LUT UR11, UR11, 0x3fff, URZ, 0xc0, !UPT ;  /* 0x00003fff0b0b7892 */ /* 0x000fe2000f8ec03f */
[----:B------:R2:W-:Y:S04]  /*2830*/  STL [R1+0x188], RZ ;  /* 0x000188ff01007387 */ /* 0x0005e80000100800 */
        /* <DEDUP_REMOVED lines=28> */
[----:B------:R2:W-:Y:S01]  /*2a00*/  STL [R1+0x1fc], RZ ;  /* 0x0001fcff01007387 */ /* 0x0005e20000100800 */
[----:B------:R-:W-:Y:S05]  /*2a10*/  @!P0 BRA `(.L_x_13) ;  /* 0x0000006000a88947 */ /* 0x000fea0003800000 */
[----:B------:R-:W-:-:S06]  /*2a20*/  UISETP.NE.AND UP0, UPT, UR22, 0x3, UPT ;  /* 0x000000031600788c */ /* 0x000fcc000bf05270 */
[----:B------:R-:W-:-:S13]  /*2a30*/  PLOP3.LUT P1, PT, PT, PT, UP0, 0x80, 0x0 ;  /* 0x000000000000781c */ /* 0x000fda0003f2f008 */
[----:B------:R-:W-:Y:S05]  /*2a40*/  @!P1 BRA `(.L_x_14) ;  /* 0x0000000000049947 */ /* 0x000fea0003800000 */
[----:B------:R-:W-:Y:S01]  /*2a50*/  BPT.TRAP 0x1 ;  /* 0x000000040000795c */ /* 0x000fe20000300000 */
.L_x_14:
[----:B------:R-:W-:Y:S01]  /*2a60*/  ULEA UR6, UR5, UR12, 0x3 ;  /* 0x0000000c05067291 */ /* 0x000fe2000f8e183f */
[----:B------:R-:W-:-:S05]  /*2a70*/  IMAD.U32 R0, RZ, RZ, UR4 ;  /* 0x00000004ff007e24 */ /* 0x000fca000f8e00ff */
[----:B------:R-:W-:-:S04]  /*2a80*/  SHF.L.U32 R0, R0, 0x1f, RZ ;  /* 0x0000001f00007819 */ /* 0x000fc800000006ff */
[----:B------:R0:W1:Y:S01]  /*2a90*/  SYNCS.PHASECHK.TRANS64.TRYWAIT P0, [UR6], R0 ;  /* 0x00000000ff0075a7 */ /* 0x0000620008000146 */
[----:B------:R-:W-:Y:S05]  /*2aa0*/  @!P1 BRA `(.L_x_15) ;  /* 0x0000000000049947 */ /* 0x000fea0003800000 */
[----:B------:R-:W-:Y:S01]  /*2ab0*/  BPT.TRAP 0x1 ;  /* 0x000000040000795c */ /* 0x000fe20000300000 */
.L_x_15:
[----:B-1----:R-:W-:Y:S05]  /*2ac0*/  @P0 BRA `(.L_x_16) ;  /* 0x0000000000080947 */ /* 0x002fea0003800000 */
[----:B------:R-:W1:Y:S02]  /*2ad0*/  SYNCS.PHASECHK.TRANS64.TRYWAIT P0, [UR6], R0 ;  /* 0x00000000ff0075a7 */ /* 0x000e640008000146 */
[----:B-1----:R-:W-:Y:S05]  /*2ae0*/  @!P0 BRA `(.L_x_17) ;  /* 0x0000026c00548947 */ /* 0x002fea0003800000 */
.L_x_16:
[----:B------:R-:W-:Y:S01]  /*2af0*/  UIADD3 UR6, UR12, 0x18100, URZ ;  /* 0x000181000c067890 */ /* 0x000fe2000fffe03f */
[----:B------:R-:W-:Y:S01]  /*2b00*/  WARPGROUP.ARRIVE ;  /* 0x00000000000079c5 */ /* 0x000fe20000000000 */
[----:B------:R-:W-:Y:S02]  /*2b10*/  ULOP3.LUT UR7, UR11, 0x10000, URZ, 0xfc, !UPT ;  /* 0x000100000b077892 */ /* 0x000fe4000f8efc3f */
[----:B------:R-:W-:Y:S02]  /*2b20*/  USHF.R.U32.HI UR6, URZ, 0x4, UR6 ;  /* 0x000000043f067899 */ /* 0x000fe40008011606 */
[----:B------:R-:W-:Y:S02]  /*2b30*/  ULEA UR7, UR5, UR7, 0xb ;  /* 0x0000000705077291 */ /* 0x000fe4000f8e583f */
[----:B------:R-:W-:Y:S01]  /*2b40*/  ULOP3.LUT UR6, UR6, 0x3fff, URZ, 0xc0, !UPT ;  /* 0x00003fff06067892 */ /* 0x000fe2000f8ec03f */
[----:B------:R-:W-:Y:S01]  /*2b50*/  UMOV UR17, 0x40000040 ;  /* 0x4000004000117882 */ /* 0x000fe20000000000 */
[----:B------:R-:W-:-:S02]  /*2b60*/  UMOV UR19, 0x40000040 ;  /* 0x4000004000137882 */ /* 0x000fc40000000000 */
[----:B------:R-:W-:Y:S01]  /*2b70*/  ULOP3.LUT UR6, UR6, 0x10000, URZ, 0xfc, !UPT ;  /* 0x0001000006067892 */ /* 0x000fe2000f8efc3f */
[----:B------:R-:W-:-:S03]  /*2b80*/  UMOV UR16, UR7 ;  /* 0x0000000700107c82 */ /* 0x000fc60008000000 */
[----:B------:R-:W-:-:S07]  /*2b90*/  ULEA UR8, UR5, UR6, 0xb ;  /* 0x0000000605087291 */ /* 0x000fce000f8e583f */
[----:B------:R-:W-:Y:S02]  /*2ba0*/  UMOV UR18, UR8 ;  /* 0x0000000800127c82 */ /* 0x000fe40008000000 */
[----:B------:R-:W-:Y:S01]  /*2bb0*/  QGMMA.64x256x32.F32.E4M3.E4M3 R24, gdesc[UR16], RZ, !UPT, gsb0 ;  /* 0x03e00000101879f3 */ /* 0x000fe2000c0008ff */
[----:B------:R-:W-:Y:S01]  /*2bc0*/  UIADD3 UR16, UR7, 0x400, URZ ;  /* 0x0000040007107890 */ /* 0x000fe2000fffe03f */
[----:B------:R-:W-:Y:S01]  /*2bd0*/  UMOV UR17, 0x40000040 ;  /* 0x4000004000117882 */ /* 0x000fe20000000000 */
[----:B------:R-:W-:Y:S02]  /*2be0*/  WARPGROUP.DEPBAR.LE gsb0, 0x0 ;  /* 0x00008000000079c5 */ /* 0x000fe40000010000 */
[----:B------:R-:W-:Y:S04]  /*2bf0*/  STL.64 [R1], R24 ;  /* 0x0000001801007387 */ /* 0x000fe80000100a00 */
[----:B------:R-:W-:Y:S04]  /*2c00*/  STL.64 [R1+0x8], R26 ;  /* 0x0000081a01007387 */ /* 0x000fe80000100a00 */
        /* <DEDUP_REMOVED lines=61> */
[----:B------:R3:W-:Y:S02]  /*2fe0*/  STL.64 [R1+0x1f8], R150 ;  /* 0x0001f89601007387 */ /* 0x0007e40000100a00 */
[----:B---3--:R-:W-:-:S06]  /*2ff0*/  WARPGROUP.ARRIVE ;  /* 0x00000000000079c5 */ /* 0x008fcc0000000000 */
[----:B------:R-:W-:Y:S03]  /*3000*/  QGMMA.64x256x32.F32.E4M3.E4M3 R24, gdesc[UR16], RZ, !UPT, gsb0 ;  /* 0x03e00000101879f3 */ /* 0x000fe6000c0008ff */
[----:B------:R-:W-:Y:S02]  /*3010*/  WARPGROUP.DEPBAR.LE gsb0, 0x0 ;  /* 0x00008000000079c5 */ /* 0x000fe40000010000 */
        /* <DEDUP_REMOVED lines=63> */
[----:B------:R3:W-:Y:S04]  /*3410*/  STL.64 [R1+0x5c8], R24 ;  /* 0x0005c81801007387 */ /* 0x0007e80000100a00 */
[----:B---3--:R-:W3:Y:S04]  /*3420*/  LDL.LU.64 R24, [R1] ;  /* 0x0000000001187983 */ /* 0x008ee80000300a00 */
[----:B------:R-:W3:Y:S04]  /*3430*/  LDL.LU.64 R26, [R1+0x8] ;  /* 0x00000800011a7983 */ /* 0x000ee80000300a00 */
        /* <DEDUP_REMOVED lines=61> */
[----:B------:R-:W3:Y:S01]  /*3810*/  LDL.LU.64 R150, [R1+0x1f8] ;  /* 0x0001f80001967983 */ /* 0x000ee20000300a00 */
[----:B------:R-:W-:-:S02]  /*3820*/  UIADD3 UR16, UR7, 0x2, URZ ;  /* 0x0000000207107890 */ /* 0x000fc4000fffe03f */
[----:B------:R-:W-:Y:S01]  /*3830*/  UIADD3 UR18, UR8, 0x2, URZ ;  /* 0x0000000208127890 */ /* 0x000fe2000fffe03f */
[----:B------:R-:W-:Y:S01]  /*3840*/  UMOV UR17, 0x40000040 ;  /* 0x4000004000117882 */ /* 0x000fe20000000000 */
[----:B------:R-:W-:Y:S01]  /*3850*/  UMOV UR19, 0x40000040 ;  /* 0x4000004000137882 */ /* 0x000fe20000000000 */
[----:B---3--:R-:W-:-:S06]  /*3860*/  WARPGROUP.ARRIVE ;  /* 0x00000000000079c5 */ /* 0x008fcc0000000000 */
[----:B------:R-:W-:Y:S03]  /*3870*/  QGMMA.64x256x32.F32.E4M3.E4M3 R24, gdesc[UR16], R24, gsb0 ;  /* 0x03e00000101879f3 */ /* 0x000fe60008000818 */
[----:B------:R-:W-:Y:S02]  /*3880*/  WARPGROUP.DEPBAR.LE gsb0, 0x0 ;  /* 0x00008000000079c5 */ /* 0x000fe40000010000 */
[----:B------:R-:W-:Y:S01]  /*3890*/  STL.64 [R1], R24 ;  /* 0x0000001801007387 */ /* 0x000fe20000100a00 */
[----:B------:R-:W-:Y:S02]  /*38a0*/  IMAD.MOV.U32 R2, RZ, RZ, R150 ;  /* 0x000000ffff027224 */ /* 0x000fe400078e0096 */
[----:B01----:R-:W-:Y:S01]  /*38b0*/  IMAD.MOV.U32 R0, RZ, RZ, R151 ;  /* 0x000000ffff007224 */ /* 0x003fe200078e0097 */
[----:B------:R-:W-:Y:S01]  /*38c0*/  STL.64 [R1+0x8], R26 ;  /* 0x0000081a01007387 */ /* 0x000fe20000100a00 */
[----:B------:R-:W-:-:S02]  /*38d0*/  IMAD.MOV.U32 R4, RZ, RZ, R148 ;  /* 0x000000ffff047224 */ /* 0x000fc400078e0094 */
[----:B------:R-:W-:Y:S01]  /*38e0*/  IMAD.MOV.U32 R3, RZ, RZ, R149 ;  /* 0x000000ffff037224 */ /* 0x000fe200078e0095 */
[----:B------:R-:W-:Y:S01]  /*38f0*/  STL.64 [R1+0x10], R28 ;  /* 0x0000101c01007387 */ /* 0x000fe20000100a00 */
[----:B------:R-:W-:Y:S02]  /*3900*/  IMAD.MOV.U32 R6, RZ, RZ, R146 ;  /* 0x000000ffff067224 */ /* 0x000fe400078e0092 */
[----:B------:R-:W-:Y:S01]  /*3910*/  IMAD.MOV.U32 R5, RZ, RZ, R147 ;  /* 0x000000ffff057224 */ /* 0x000fe200078e0093 */
[----:B------:R-:W-:Y:S01]  /*3920*/  STL.64 [R1+0x18], R30 ;  /* 0x0000181e01007387 */ /* 0x000fe20000100a00 */
[----:B------:R-:W-:Y:S02]  /*3930*/  IMAD.MOV.U32 R8, RZ, RZ, R144 ;  /* 0x000000ffff087224 */ /* 0x000fe400078e0090 */
[----:B------:R-:W-:Y:S01]  /*3940*/  IMAD.MOV.U32 R7, RZ, RZ, R145 ;  /* 0x000000ffff077224 */ /* 0x000fe200078e0091 */
        /* <DEDUP_REMOVED lines=18> */
[----:B------:R0:W-:Y:S01]  /*3a70*/  STL [R1+0x50], R44 ;  /* 0x0000502c01007387 */ /* 0x0001e20000100800 */
[----:B------:R-:W-:-:S02]  /*3a80*/  IMAD.MOV.U32 R22, RZ, RZ, R130 ;  /* 0x000000ffff167224 */ /* 0x000fc400078e0082 */
[----:B------:R-:W-:Y:S01]  /*3a90*/  IMAD.MOV.U32 R21, RZ, RZ, R131 ;  /* 0x000000ffff157224 */ /* 0x000fe200078e0083 */
[----:B------:R-:W3:Y:S01]  /*3aa0*/  LDL.LU.64 R150, [R1+0x7c0] ;  /* 0x0007c00001967983 */ /* 0x000ee20000300a00 */
[----:B------:R-:W-:Y:S02]  /*3ab0*/  IMAD.MOV.U32 R212, RZ, RZ, R128 ;  /* 0x000000ffffd47224 */ /* 0x000fe400078e0080 */
[----:B------:R-:W-:Y:S01]  /*3ac0*/  IMAD.MOV.U32 R23, RZ, RZ, R129 ;  /* 0x000000ffff177224 */ /* 0x000fe200078e0081 */
[----:B------:R-:W3:Y:S01]  /*3ad0*/  LDL.LU.64 R148, [R1+0x7b8] ;  /* 0x0007b80001947983 */ /* 0x000ee20000300a00 */
[----:B------:R-:W-:Y:S02]  /*3ae0*/  IMAD.MOV.U32 R210, RZ, RZ, R126 ;  /* 0x000000ffffd27224 */ /* 0x000fe400078e007e */
[----:B------:R-:W-:Y:S01]  /*3af0*/  IMAD.MOV.U32 R211, RZ, RZ, R127 ;  /* 0x000000ffffd37224 */ /* 0x000fe200078e007f */
[----:B------:R-:W3:Y:S01]  /*3b00*/  LDL.LU.64 R146, [R1+0x7b0] ;  /* 0x0007b00001927983 */ /* 0x000ee20000300a00 */
        /* <DEDUP_REMOVED lines=120> */
[----:B------:R-:W-:-:S03]  /*4290*/  IMAD.MOV.U32 R235, RZ, RZ, R45 ;  /* 0x000000ffffeb7224 */ /* 0x000fc600078e002d */
        /* <DEDUP_REMOVED lines=10> */
[----:B0-----:R-:W3:Y:S04]  /*4340*/  LDL.LU.64 R44, [R1+0x618] ;  /* 0x00061800012c7983 */ /* 0x001ee80000300a00 */
        /* <DEDUP_REMOVED lines=10> */
[----:B------:R-:W-:Y:S01]  /*43f0*/  UIADD3 UR16, UR7, 0x402, URZ ;  /* 0x0000040207107890 */ /* 0x000fe2000fffe03f */
[----:B------:R-:W-:Y:S01]  /*4400*/  UMOV UR17, 0x40000040 ;  /* 0x4000004000117882 */ /* 0x000fe20000000000 */
[----:B---3--:R-:W-:-:S07]  /*4410*/  WARPGROUP.ARRIVE ;  /* 0x00000000000079c5 */ /* 0x008fce0000000000 */
[----:B------:R-:W-:Y:S03]  /*4420*/  QGMMA.64x256x32.F32.E4M3.E4M3 R24, gdesc[UR16], R24, gsb0 ;  /* 0x03e00000101879f3 */ /* 0x000fe60008000818 */
        /* <DEDUP_REMOVED lines=23> */
[----:B0-----:R-:W3:Y:S04]  /*45a0*/  LDL.LU R108, [R1] ;  /* 0x00000000016c7983 */ /* 0x001ee80000300800 */
[----:B------:R-:W3:Y:S04]  /*45b0*/  LDL.LU R109, [R1+0x4] ;  /* 0x00000400016d7983 */ /* 0x000ee80000300800 */
        /* <DEDUP_REMOVED lines=18> */
[----:B------:R-:W3:Y:S01]  /*46e0*/  LDL.LU R128, [R1+0x50] ;  /* 0x0000500001807983 */ /* 0x000ee20000300800 */
[----:B------:R-:W-:-:S02]  /*46f0*/  IMAD.MOV.U32 R129, RZ, RZ, R235 ;  /* 0x000000ffff817224 */ /* 0x000fc400078e00eb */
[----:B------:R-:W-:Y:S02]  /*4700*/  IMAD.MOV.U32 R130, RZ, RZ, R234 ;  /* 0x000000ffff827224 */ /* 0x000fe400078e00ea */
[----:B------:R-:W-:Y:S02]  /*4710*/  IMAD.MOV.U32 R131, RZ, RZ, R233 ;  /* 0x000000ffff837224 */ /* 0x000fe400078e00e9 */
[----:B------:R-:W-:Y:S02]  /*4720*/  IMAD.MOV.U32 R132, RZ, RZ, R232 ;  /* 0x000000ffff847224 */ /* 0x000fe400078e00e8 */
[----:B------:R-:W-:Y:S02]  /*4730*/  IMAD.MOV.U32 R133, RZ, RZ, R231 ;  /* 0x000000ffff857224 */ /* 0x000fe400078e00e7 */
[----:B------:R-:W-:Y:S02]  /*4740*/  IMAD.MOV.U32 R134, RZ, RZ, R230 ;  /* 0x000000ffff867224 */ /* 0x000fe400078e00e6 */
        /* <DEDUP_REMOVED lines=39> */
[----:B------:R-:W-:Y:S01]  /*49c0*/  IMAD.MOV.U32 R235, RZ, RZ, R0 ;  /* 0x000000ffffeb7224 */ /* 0x000fe200078e0000 */
[----:B------:R-:W-:Y:S02]  /*49d0*/  UIADD3 UR16, UR7, 0x4, URZ ;  /* 0x0000000407107890 */ /* 0x000fe4000fffe03f */
[----:B------:R-:W-:Y:S01]  /*49e0*/  UIADD3 UR18, UR8, 0x4, URZ ;  /* 0x0000000408127890 */ /* 0x000fe2000fffe03f */
[----:B------:R-:W-:Y:S01]  /*49f0*/  UMOV UR17, 0x40000040 ;  /* 0x4000004000117882 */ /* 0x000fe20000000000 */
[----:B------:R-:W-:Y:S01]  /*4a00*/  UMOV UR19, 0x40000040 ;  /* 0x4000004000137882 */ /* 0x000fe20000000000 */
[----:B---3--:R-:W-:-:S06]  /*4a10*/  WARPGROUP.ARRIVE ;  /* 0x00000000000079c5 */ /* 0x008fcc0000000000 */
[----:B------:R-:W-:Y:S03]  /*4a20*/  QGMMA.64x256x32.F32.E4M3.E4M3 R108, gdesc[UR16], R108, gsb0 ;  /* 0x03e00000106c79f3 */ /* 0x000fe6000800086c */
        /* <DEDUP_REMOVED lines=183> */
[----:B0-----:R-:W3:Y:S04]  /*55a0*/  LDL.LU.64 R108, [R1] ;  /* 0x00000000016c7983 */ /* 0x001ee80000300a00 */
        /* <DEDUP_REMOVED lines=183> */
[----:B------:R-:W-:-:S02]  /*6120*/  UMOV UR17, 0x40000040 ;  /* 0x4000004000117882 */ /* 0x000fc40000000000 */
[----:B------:R0:W-:Y:S01]  /*6130*/  STL [R1+0x2d0], RZ ;  /* 0x0002d0ff01007387 */ /* 0x0001e20000100800 */
[----:B------:R-:W-:-:S03]  /*6140*/  ULDC UR7, c[0x0][0x50c] ;  /* 0x0001430000077ab9 */ /* 0x000fc60000000800 */
        /* <DEDUP_REMOVED lines=37> */
[----:B---3--:R-:W-:-:S06]  /*63a0*/  WARPGROUP.ARRIVE ;  /* 0x00000000000079c5 */ /* 0x008fcc0000000000 */
[----:B------:R-:W-:Y:S01]  /*63b0*/  QGMMA.64x256x32.F32.E4M3.E4M3 R24, gdesc[UR16], R24, gsb0 ;  /* 0x03e00000101879f3 */ /* 0x000fe20008000818 */
[----:B------:R0:W-:Y:S04]  /*63c0*/  STL [R1+0x238], RZ ;  /* 0x000238ff01007387 */ /* 0x0001e80000100800 */
[----:B------:R0:W-:Y:S04]  /*63d0*/  STL [R1+0x234], RZ ;  /* 0x000234ff01007387 */ /* 0x0001e80000100800 */
[----:B------:R0:W-:Y:S04]  /*63e0*/  STL [R1+0x230], RZ ;  /* 0x000230ff01007387 */ /* 0x0001e80000100800 */
[----:B------:R0:W-:Y:S04]  /*63f0*/  STL [R1+0x22c], RZ ;  /* 0x00022cff01007387 */ /* 0x0001e80000100800 */
[----:B------:R0:W-:Y:S04]  /*6400*/  STL [R1+0x228], RZ ;  /* 0x000228ff01007387 */ /* 0x0001e80000100800 */
[----:B------:R0:W-:Y:S01]  /*6410*/  STL [R1+0x224], RZ ;  /* 0x000224ff01007387 */ /* 0x0001e20000100800 */
[----:B------:R-:W-:-:S03]  /*6420*/  UISETP.NE.AND UP0, UPT, UR7, 0x4, UPT ;  /* 0x000000040700788c */ /* 0x000fc6000bf05270 */
[----:B------:R0:W-:Y:S04]  /*6430*/  STL [R1+0x220], RZ ;  /* 0x000220ff01007387 */ /* 0x0001e80000100800 */
[----:B------:R0:W-:Y:S04]  /*6440*/  STL [R1+0x21c], RZ ;  /* 0x00021cff01007387 */ /* 0x0001e80000100800 */
[----:B------:R0:W-:Y:S04]  /*6450*/  STL [R1+0x218], RZ ;  /* 0x000218ff01007387 */ /* 0x0001e80000100800 */
[----:B------:R0:W-:Y:S01]  /*6460*/  STL [R1+0x214], RZ ;  /* 0x000214ff01007387 */ /* 0x0001e20000100800 */
[----:B------:R-:W-:-:S03]  /*6470*/  USEL UR7, URZ, 0x1, UP0 ;  /* 0x000000013f077887 */ /* 0x000fc60008000000 */
[----:B------:R0:W-:Y:S04]  /*6480*/  STL [R1+0x210], RZ ;  /* 0x000210ff01007387 */ /* 0x0001e80000100800 */
[----:B------:R0:W-:Y:S04]  /*6490*/  STL [R1+0x20c], RZ ;  /* 0x00020cff01007387 */ /* 0x0001e80000100800 */
[----:B------:R0:W-:Y:S04]  /*64a0*/  STL [R1+0x208], RZ ;  /* 0x000208ff01007387 */ /* 0x0001e80000100800 */
[----:B------:R0:W-:Y:S04]  /*64b0*/  STL [R1+0x204], RZ ;  /* 0x000204ff01007387 */ /* 0x0001e80000100800 */
[----:B------:R0:W-:Y:S01]  /*64c0*/  STL [R1+0x200], RZ ;  /* 0x000200ff01007387 */ /* 0x0001e20000100800 */
[----:B------:R-:W-:Y:S01]  /*64d0*/  ISETP.NE.AND P0, PT, RZ, UR7, PT ;  /* 0x00000007ff007c0c */ /* 0x000fe2000bf05270 */
[----:B------:R-:W-:Y:S01]  /*64e0*/  UMOV UR6, 0x4 ;  /* 0x0000000400067882 */ /* 0x000fe20000000000 */
[----:B------:R-:W-:Y:S01]  /*64f0*/  IMAD.MOV.U32 R0, RZ, RZ, R235 ;  /* 0x000000ffff007224 */ /* 0x000fe200078e00eb */
[----:B------:R-:W-:-:S02]  /*6500*/  CS2R R236, SRZ ;  /* 0x0000000000ec7805 */ /* 0x000fc4000001ff00 */
[----:B-1----:R-:W-:Y:S02]  /*6510*/  CS2R R234, SRZ ;  /* 0x0000000000ea7805 */ /* 0x002fe4000001ff00 */
[----:B------:R-:W-:Y:S02]  /*6520*/  CS2R R232, SRZ ;  /* 0x0000000000e87805 */ /* 0x000fe4000001ff00 */
[----:B------:R-:W-:Y:S02]  /*6530*/  CS2R R230, SRZ ;  /* 0x0000000000e67805 */ /* 0x000fe4000001ff00 */
[----:B------:R-:W-:Y:S02]  /*6540*/  CS2R R228, SRZ ;  /* 0x0000000000e47805 */ /* 0x000fe4000001ff00 */
[----:B------:R-:W-:Y:S02]  /*6550*/  CS2R R226, SRZ ;  /* 0x0000000000e27805 */ /* 0x000fe4000001ff00 */
[----:B------:R-:W-:-:S02]  /*6560*/  CS2R R224, SRZ ;  /* 0x0000000000e07805 */ /* 0x000fc4000001ff00 */
[----:B------:R-:W-:Y:S02]  /*6570*/  CS2R R222, SRZ ;  /* 0x0000000000de7805 */ /* 0x000fe4000001ff00 */
        /* <DEDUP_REMOVED lines=45> */
[----:B------:R-:W-:Y:S01]  /*6850*/  CS2R R2, SRZ ;  /* 0x0000000000027805 */ /* 0x000fe2000001ff00 */
[----:B------:R-:W-:Y:S02]  /*6860*/  WARPGROUP.DEPBAR.LE gsb0, 0x0 ;  /* 0x00008000000079c5 */ /* 0x000fe40000010000 */
[----:B0-----:R-:W-:Y:S05]  /*6870*/  @!P0 BRA `(.L_x_18) ;  /* 0x0000002000f88947 */ /* 0x001fea0003800000 */
[----:B------:R-:W3:Y:S04]  /*6880*/  LDL R2, [R1] ;  /* 0x0000000001027983 */ /* 0x000ee80000100800 */
[----:B------:R-:W4:Y:S04]  /*6890*/  LDL R3, [R1+0x4] ;  /* 0x0000040001037983 */ /* 0x000f280000100800 */
[----:B------:R-:W5:Y:S04]  /*68a0*/  LDL R4, [R1+0x8] ;  /* 0x0000080001047983 */ /* 0x000f680000100800 */
[----:B------:R-:W2:Y:S04]  /*68b0*/  LDL R5, [R1+0xc] ;  /* 0x00000c0001057983 */ /* 0x000ea80000100800 */
        /* <DEDUP_REMOVED lines=102> */
[----:B------:R0:W-:Y:S04]  /*6f20*/  STL [R1+0x4b8], R131 ;  /* 0x0004b88301007387 */ /* 0x0001e80000100800 */
[----:B0-----:R-:W2:Y:S04]  /*6f30*/  LDL R131, [R1+0x1a8] ;  /* 0x0001a80001837983 */ /* 0x001ea80000100800 */
        /* <DEDUP_REMOVED lines=39> */
[----:B0-----:R-:W2:Y:S01]  /*71b0*/  LDL R151, [R1+0x1f8] ;  /* 0x0001f80001977983 */ /* 0x001ea20000100800 */
[----:B------:R-:W-:-:S01]  /*71c0*/  FADD R0, RZ, R0 ;  /* 0x00000000ff007221 */ /* 0x000fc20000000000 */
[----:B---3--:R-:W-:Y:S01]  /*71d0*/  FADD R2, RZ, R2 ;  /* 0x00000002ff027221 */ /* 0x008fe20000000000 */
[----:B----4-:R-:W-:-:S01]  /*71e0*/  FADD R3, RZ, R3 ;  /* 0x00000003ff037221 */ /* 0x010fc20000000000 */
[----:B-----5:R-:W-:Y:S01]  /*71f0*/  FADD R4, RZ, R4 ;  /* 0x00000004ff047221 */ /* 0x020fe20000000000 */
[----:B--2---:R-:W-:-:S01]  /*7200*/  FADD R5, RZ, R5 ;  /* 0x00000005ff057221 */ /* 0x004fc20000000000 */
[----:B------:R-:W-:Y:S01]  /*7210*/  FADD R6, RZ, R6 ;  /* 0x00000006ff067221 */ /* 0x000fe20000000000 */
[----:B------:R-:W-:-:S01]  /*7220*/  FADD R7, RZ, R7 ;  /* 0x00000007ff077221 */ /* 0x000fc20000000000 */
        /* <DEDUP_REMOVED lines=14> */
[----:B------:R-:W2:Y:S01]  /*7310*/  LDL.LU R131, [R1+0x4b8] ;  /* 0x0004b80001837983 */ /* 0x000ea20000300800 */
        /* <DEDUP_REMOVED lines=13> */
[----:B------:R-:W3:Y:S01]  /*73f0*/  LDL.LU R132, [R1+0x4b4] ;  /* 0x0004b40001847983 */ /* 0x000ee20000300800 */
        /* <DEDUP_REMOVED lines=16> */
[----:B------:R0:W-:Y:S01]  /*7500*/  STL [R1+0x200], R133 ;  /* 0x0002008501007387 */ /* 0x0001e20000100800 */
        /* <DEDUP_REMOVED lines=9> */
[----:B0-----:R-:W4:Y:S01]  /*75a0*/  LDL.LU R133, [R1+0x4b0] ;  /* 0x0004b00001857983 */ /* 0x001f220000300800 */
[----:B------:R-:W-:-:S01]  /*75b0*/  FADD R184, RZ, R184 ;  /* 0x000000b8ffb87221 */ /* 0x000fc20000000000 */
[----:B------:R-:W-:Y:S01]  /*75c0*/  FADD R185, RZ, R185 ;  /* 0x000000b9ffb97221 */ /* 0x000fe20000000000 */
[----:B------:R-:W-:-:S01]  /*75d0*/  FADD R186, RZ, R186 ;  /* 0x000000baffba7221 */ /* 0x000fc20000000000 */
        /* <DEDUP_REMOVED lines=10> */
[----:B0-----:R-:W5:Y:S01]  /*7680*/  LDL.LU R134, [R1+0x4ac] ;  /* 0x0004ac0001867983 */ /* 0x001f620000300800 */
        /* <DEDUP_REMOVED lines=52> */
[----:B0-----:R-:W5:Y:S04]  /*79d0*/  LDL.LU R138, [R1+0x49c] ;  /* 0x00049c00018a7983 */ /* 0x001f680000300800 */
[----:B------:R0:W-:Y:S01]  /*79e0*/  STL [R1+0x218], R139 ;  /* 0x0002188b01007387 */ /* 0x0001e20000100800 */
[----:B------:R-:W-:-:S03]  /*79f0*/  FADD R140, RZ, R140 ;  /* 0x0000008cff8c7221 */ /* 0x000fc60000000000 */
        /* <DEDUP_REMOVED lines=34> */
[----:B------:R0:W-:Y:S04]  /*7c20*/  STL [R1+0x248], R151 ;  /* 0x0002489701007387 */ /* 0x0001e80000100800 */
[----:B0-----:R-:W5:Y:S04]  /*7c30*/  LDL.LU R151, [R1+0x468] ;  /* 0x0004680001977983 */ /* 0x001f680000300800 */
[----:B------:R0:W-:Y:S02]  /*7c40*/  STL [R1+0x24c], R0 ;  /* 0x00024c0001007387 */ /* 0x0001e40000100800 */
[----:B0-----:R-:W-:-:S05]  /*7c50*/  FADD R0, RZ, R24 ;  /* 0x00000018ff007221 */ /* 0x001fca0000000000 */
        /* <DEDUP_REMOVED lines=213> */
[----:B--2---:R-:W-:-:S05]  /*89b0*/  FADD R0, RZ, R131 ;  /* 0x00000083ff007221 */ /* 0x004fca0000000000 */
[----:B------:R3:W-:Y:S02]  /*89c0*/  STL [R1+0x3fc], R0 ;  /* 0x0003fc0001007387 */ /* 0x0007e40000100800 */
[----:B---3--:R-:W-:-:S05]  /*89d0*/  FADD R0, RZ, R132 ;  /* 0x00000084ff007221 */ /* 0x008fca0000000000 */
[----:B------:R4:W-:Y:S02]  /*89e0*/  STL [R1+0x400], R0 ;  /* 0x0004000001007387 */ /* 0x0009e40000100800 */
[----:B----4-:R-:W-:-:S05]  /*89f0*/  FADD R0, RZ, R133 ;  /* 0x00000085ff007221 */ /* 0x010fca0000000000 */
[----:B------:R5:W-:Y:S02]  /*8a00*/  STL [R1+0x404], R0 ;  /* 0x0004040001007387 */ /* 0x000be40000100800 */
[----:B-----5:R-:W-:-:S05]  /*8a10*/  FADD R0, RZ, R134 ;  /* 0x00000086ff007221 */ /* 0x020fca0000000000 */
        /* <DEDUP_REMOVED lines=34> */
[----:B------:R0:W-:Y:S01]  /*8c40*/  STL [R1+0x44c], R0 ;  /* 0x00044c0001007387 */ /* 0x0001e20000100800 */
[----:B------:R-:W-:-:S05]  /*8c50*/  UMOV UR6, URZ ;  /* 0x0000003f00067c82 */ /* 0x000fca0008000000 */
.L_x_18:
[----:B------:R-:W-:Y:S01]  /*8c60*/  UIADD3 UR23, UR5, 0x1, URZ ;  /* 0x0000000105177890 */ /* 0x000fe2000fffe03f */
[----:B------:R-:W-:-:S03]  /*8c70*/  UMOV UR8, 0x1 ;  /* 0x0000000100087882 */ /* 0x000fc60000000000 */
[----:B------:R-:W-:-:S04]  /*8c80*/  UISETP.NE.AND UP0, UPT, UR23, 0x3, UPT ;  /* 0x000000031700788c */ /* 0x000fc8000bf05270 */
[----:B------:R-:W-:Y:S02]  /*8c90*/  USEL UR24, URZ, 0x1, UP0 ;  /* 0x000000013f187887 */ /* 0x000fe40008000000 */
[----:B------:R-:W-:Y:S02]  /*8ca0*/  USEL UR23, UR23, URZ, UP0 ;  /* 0x0000003f17177287 */ /* 0x000fe40008000000 */
[----:B------:R-:W-:-:S12]  /*8cb0*/  ULOP3.LUT UR24, UR4, UR24, URZ, 0x3c, !UPT ;  /* 0x0000001804187292 */ /* 0x000fd8000f8e3c3f */
.L_x_13:
[----:B------:R-:W-:-:S04]  /*8cc0*/  UISETP.LT.AND UP0, UPT, UR10, 0x1, UPT ;  /* 0x000000010a00788c */ /* 0x000fc8000bf01270 */
[----:B------:R-:W-:-:S04]  /*8cd0*/  USEL UR16, UR10, 0x1, UP0 ;  /* 0x000000010a107887 */ /* 0x000fc80008000000 */
[----:B------:R-:W-:-:S04]  /*8ce0*/  UIADD3 UR26, UR10, -UR16, URZ ;  /* 0x800000100a1a7290 */ /* 0x000fc8000fffe03f */
[----:B------:R-:W-:-:S06]  /*8cf0*/  UISETP.GE.AND UP0, UPT, UR26, 0x1, UPT ;  /* 0x000000011a00788c */ /* 0x000fcc000bf06270 */
[----:B------:R-:W-:-:S13]  /*8d00*/  PLOP3.LUT P0, PT, PT, PT, UP0, 0x80, 0x0 ;  /* 0x000000000000781c */ /* 0x000fda0003f0f008 */
[----:B------:R-:W-:Y:S05]  /*8d10*/  @!P0 BRA `(.L_x_19) ;  /* 0x0000008800848947 */ /* 0x000fea0003800000 */
[----:B------:R-:W-:Y:S01]  /*8d20*/  UMOV UR25, UR5 ;  /* 0x0000000500197c82 */ /* 0x000fe20008000000 */
[----:B------:R-:W-:-:S05]  /*8d30*/  ULDC UR27, c[0x0][0x50c] ;  /* 0x00014300001b7ab9 */ /* 0x000fca0000000800 */
.L_x_27:
[----:B------:R-:W-:-:S06]  /*8d40*/  UISETP.NE.AND UP0, UPT, UR22, 0x3, UPT ;  /* 0x000000031600788c */ /* 0x000fcc000bf05270 */
[----:B------:R-:W-:-:S13]  /*8d50*/  PLOP3.LUT P1, PT, PT, PT, UP0, 0x80, 0x0 ;  /* 0x000000000000781c */ /* 0x000fda0003f2f008 */
[----:B-----5:R-:W-:Y:S05]  /*8d60*/  @!P1 BRA `(.L_x_20) ;  /* 0x0000000000049947 */ /* 0x020fea0003800000 */
[----:B------:R-:W-:Y:S01]  /*8d70*/  BPT.TRAP 0x1 ;  /* 0x000000040000795c */ /* 0x000fe20000300000 */
.L_x_20:
[----:B------:R-:W1:Y:S01]  /*8d80*/  S2UR UR16, SR_CgaCtaId ;  /* 0x00000000001079c3 */ /* 0x000e620000008800 */
[----:B------:R-:W-:Y:S01]  /*8d90*/  UMOV UR12, 0x400 ;  /* 0x00000400000c7882 */ /* 0x000fe20000000000 */
[----:B0-----:R-:W-:-:S05]  /*8da0*/  IMAD.U32 R0, RZ, RZ, UR24 ;  /* 0x00000018ff007e24 */ /* 0x001fca000f8e00ff */
[----:B------:R-:W-:Y:S01]  /*8db0*/  SHF.L.U32 R0, R0, 0x1f, RZ ;  /* 0x0000001f00007819 */ /* 0x000fe200000006ff */
[----:B-1----:R-:W-:-:S04]  /*8dc0*/  ULEA UR12, UR16, UR12, 0x18 ;  /* 0x0000000c100c7291 */ /* 0x002fc8000f8ec03f */
[----:B------:R-:W-:-:S09]  /*8dd0*/  ULEA UR16, UR23, UR12, 0x3 ;  /* 0x0000000c17107291 */ /* 0x000fd2000f8e183f */
[----:B------:R0:W1:Y:S01]  /*8de0*/  SYNCS.PHASECHK.TRANS64.TRYWAIT P0, [UR16], R0 ;  /* 0x00000000ff0075a7 */ /* 0x0000620008000150 */
[----:B------:R-:W-:Y:S05]  /*8df0*/  @!P1 BRA `(.L_x_21) ;  /* 0x0000000000049947 */ /* 0x000fea0003800000 */
[----:B------:R-:W-:Y:S01]  /*8e00*/  BPT.TRAP 0x1 ;  /* 0x000000040000795c */ /* 0x000fe20000300000 */
.L_x_21:
[----:B-1----:R-:W-:Y:S05]  /*8e10*/  @P0 BRA `(.L_x_22) ;  /* 0x0000000000080947 */ /* 0x002fea0003800000 */
[----:B------:R-:W1:Y:S02]  /*8e20*/  SYNCS.PHASECHK.TRANS64.TRYWAIT P0, [UR16], R0 ;  /* 0x00000000ff0075a7 */ /* 0x000e640008000150 */
[----:B-1----:R-:W-:Y:S05]  /*8e30*/  @!P0 BRA `(.L_x_23) ;  /* 0x0000020800988947 */ /* 0x002fea0003800000 */
.L_x_22:
        /* <DEDUP_REMOVED lines=64> */
[----:B-1----:R-:W3:Y:S04]  /*9240*/  LDL.LU.64 R108, [R1] ;  /* 0x00000000016c7983 */ /* 0x002ee80000300a00 */
        /* <DEDUP_REMOVED lines=64> */
[----:B------:R-:W-:Y:S01]  /*9650*/  UISETP.NE.AND UP0, UPT, UR7, URZ, UPT ;  /* 0x0000003f0700728c */ /* 0x000fe2000bf05270 */
[----:B------:R-:W-:Y:S01]  /*9660*/  STL [R1+0x8bc], R23 ;  /* 0x0008bc1701007387 */ /* 0x000fe20000100800 */
[----:B------:R-:W-:Y:S02]  /*9670*/  USHF.R.U32.HI UR16, URZ, 0x4, UR16 ;  /* 0x000000043f107899 */ /* 0x000fe40008011610 */
[----:B------:R-:W-:Y:S01]  /*9680*/  USEL UR8, UR8, URZ, !UP0 ;  /* 0x0000003f08087287 */ /* 0x000fe2000c000000 */
[----:B------:R-:W-:Y:S01]  /*9690*/  STL [R1+0x8b8], R22 ;  /* 0x0008b81601007387 */ /* 0x000fe20000100800 */
[----:B------:R-:W-:Y:S02]  /*96a0*/  ULOP3.LUT UR16, UR16, 0x3fff, URZ, 0xc0, !UPT ;  /* 0x00003fff10107892 */ /* 0x000fe4000f8ec03f */
[----:B------:R-:W-:Y:S01]  /*96b0*/  UISETP.NE.U32.AND UP0, UPT, UR8, URZ, UPT ;  /* 0x0000003f0800728c */ /* 0x000fe2000bf05070 */
[----:B------:R-:W-:Y:S01]  /*96c0*/  STL [R1+0x8b4], R21 ;  /* 0x0008b41501007387 */ /* 0x000fe20000100800 */
[----:B------:R-:W-:-:S02]  /*96d0*/  ULOP3.LUT UR7, UR11, 0x10000, URZ, 0xfc, !UPT ;  /* 0x000100000b077892 */ /* 0x000fc4000f8efc3f */
[----:B------:R-:W-:Y:S01]  /*96e0*/  ULOP3.LUT UR8, UR16, 0x10000, URZ, 0xfc, !UPT ;  /* 0x0001000010087892 */ /* 0x000fe2000f8efc3f */
[----:B------:R-:W-:Y:S01]  /*96f0*/  STL [R1+0x8b0], R20 ;  /* 0x0008b01401007387 */ /* 0x000fe20000100800 */
[----:B------:R-:W-:Y:S02]  /*9700*/  ULEA UR7, UR23, UR7, 0xb ;  /* 0x0000000717077291 */ /* 0x000fe4000f8e583f */
[----:B------:R-:W-:Y:S01]  /*9710*/  ULEA UR8, UR23, UR8, 0xb ;  /* 0x0000000817087291 */ /* 0x000fe2000f8e583f */
[----:B------:R-:W-:Y:S01]  /*9720*/  STL [R1+0x8ac], R19 ;  /* 0x0008ac1301007387 */ /* 0x000fe20000100800 */
[----:B------:R-:W-:Y:S01]  /*9730*/  UMOV UR17, 0x40000040 ;  /* 0x4000004000117882 */ /* 0x000fe20000000000 */
[----:B------:R-:W-:Y:S02]  /*9740*/  UMOV UR19, 0x40000040 ;  /* 0x4000004000137882 */ /* 0x000fe40000000000 */
[----:B------:R-:W-:Y:S01]  /*9750*/  UMOV UR16, UR7 ;  /* 0x0000000700107c82 */ /* 0x000fe20008000000 */
[----:B------:R-:W-:Y:S01]  /*9760*/  STL [R1+0x8a8], R18 ;  /* 0x0008a81201007387 */ /* 0x000fe20000100800 */
[----:B------:R-:W-:-:S03]  /*9770*/  UMOV UR18, UR8 ;  /* 0x0000000800127c82 */ /* 0x000fc60008000000 */
[----:B------:R-:W-:Y:S04]  /*9780*/  STL [R1+0x8a4], R17 ;  /* 0x0008a41101007387 */ /* 0x000fe80000100800 */
        /* <DEDUP_REMOVED lines=14> */
[----:B-----5:R-:W-:Y:S01]  /*9870*/  STL [R1+0x868], R2 ;  /* 0x0008680201007387 */ /* 0x020fe20000100800 */
[----:B---3--:R-:W-:-:S06]  /*9880*/  WARPGROUP.ARRIVE ;  /* 0x00000000000079c5 */ /* 0x008fcc0000000000 */
[----:B------:R-:W-:Y:S03]  /*9890*/  QGMMA.64x256x32.F32.E4M3.E4M3 R108, gdesc[UR16], R108, UP0, gsb0 ;  /* 0x03e00000106c79f3 */ /* 0x000fe6000b80086c */
        /* <DEDUP_REMOVED lines=65> */
[----:B-1----:R-:W3:Y:S04]  /*9cb0*/  LDL.LU.64 R234, [R1+0xcb8] ;  /* 0x000cb80001ea7983 */ /* 0x002ee80000300a00 */
[----:B------:R-:W4:Y:S04]  /*9cc0*/  LDL.LU.64 R232, [R1+0xcb0] ;  /* 0x000cb00001e87983 */ /* 0x000f280000300a00 */
[----:B------:R-:W2:Y:S04]  /*9cd0*/  LDL.LU.64 R230, [R1+0xca8] ;  /* 0x000ca80001e67983 */ /* 0x000ea80000300a00 */
        /* <DEDUP_REMOVED lines=60> */
[----:B------:R-:W2:Y:S01]  /*a0a0*/  LDL.LU.64 R108, [R1+0xac0] ;  /* 0x000ac000016c7983 */ /* 0x000ea20000300a00 */
[----:B------:R-:W-:Y:S01]  /*a0b0*/  UIADD3 UR16, UR7, 0x400, URZ ;  /* 0x0000040007107890 */ /* 0x000fe2000fffe03f */
[----:B------:R-:W-:-:S02]  /*a0c0*/  UMOV UR17, 0x40000040 ;  /* 0x4000004000117882 */ /* 0x000fc40000000000 */
[----:B---3--:R-:W-:Y:S04]  /*a0d0*/  STL.64 [R1+0xab8], R234 ;  /* 0x000ab8ea01007387 */ /* 0x008fe80000100a00 */
[----:B----4-:R-:W-:Y:S04]  /*a0e0*/  STL.64 [R1+0xab0], R232 ;  /* 0x000ab0e801007387 */ /* 0x010fe80000100a00 */
[----:B--2---:R-:W-:Y:S04]  /*a0f0*/  STL.64 [R1+0xaa8], R230 ;  /* 0x000aa8e601007387 */ /* 0x004fe80000100a00 */
        /* <DEDUP_REMOVED lines=38> */
[----:B------:R-:W-:Y:S01]  /*a360*/  STL.64 [R1+0x970], R152 ;  /* 0x0009709801007387 */ /* 0x000fe20000100a00 */
[----:B------:R-:W-:-:S06]  /*a370*/  WARPGROUP.ARRIVE ;  /* 0x00000000000079c5 */ /* 0x000fcc0000000000 */
[----:B------:R-:W-:Y:S03]  /*a380*/  QGMMA.64x256x32.F32.E4M3.E4M3 R24, gdesc[UR16], R24, UP0, gsb0 ;  /* 0x03e00000101879f3 */ /* 0x000fe6000b800818 */
        /* <DEDUP_REMOVED lines=23> */
[----:B-1----:R-:W2:Y:S04]  /*a500*/  LDL.LU.64 R108, [R1] ;  /* 0x00000000016c7983 */ /* 0x002ea80000300a00 */
        /* <DEDUP_REMOVED lines=63> */
[----:B------:R-:W-:-:S02]  /*a900*/  UIADD3 UR16, UR7, 0x2, URZ ;  /* 0x0000000207107890 */ /* 0x000fc4000fffe03f */
[----:B------:R-:W-:Y:S01]  /*a910*/  UIADD3 UR18, UR8, 0x2, URZ ;  /* 0x0000000208127890 */ /* 0x000fe2000fffe03f */
[----:B------:R-:W-:Y:S01]  /*a920*/  UMOV UR17, 0x40000040 ;  /* 0x4000004000117882 */ /* 0x000fe20000000000 */
[----:B------:R-:W-:Y:S01]  /*a930*/  UMOV UR19, 0x40000040 ;  /* 0x4000004000137882 */ /* 0x000fe20000000000 */
[----:B--2---:R-:W-:-:S06]  /*a940*/  WARPGROUP.ARRIVE ;  /* 0x00000000000079c5 */ /* 0x004fcc0000000000 */
[----:B------:R-:W-:Y:S03]  /*a950*/  QGMMA.64x256x32.F32.E4M3.E4M3 R108, gdesc[UR16], R108, gsb0 ;  /* 0x03e00000106c79f3 */ /* 0x000fe6000800086c */
[----:B------:R-:W-:Y:S02]  /*a960*/  WARPGROUP.DEPBAR.LE gsb0, 0x0 ;  /* 0x00008000000079c5 */ /* 0x000fe40000010000 */
[----:B------:R-:W-:Y:S01]  /*a970*/  STL.64 [R1], R108 ;  /* 0x0000006c01007387 */ /* 0x000fe20000100a00 */
[----:B------:R-:W-:Y:S02]  /*a980*/  IMAD.MOV.U32 R2, RZ, RZ, R234 ;  /* 0x000000ffff027224 */ /* 0x000fe400078e00ea */
[----:B0-----:R-:W-:Y:S01]  /*a990*/  IMAD.MOV.U32 R0, RZ, RZ, R235 ;  /* 0x000000ffff007224 */ /* 0x001fe200078e00eb */
        /* <DEDUP_REMOVED lines=31> */
[----:B------:R-:W-:-:S03]  /*ab90*/  IMAD.MOV.U32 R23, RZ, RZ, R213 ;  /* 0x000000ffff177224 */ /* 0x000fc600078e00d5 */
        /* <DEDUP_REMOVED lines=40> */
[----:B------:R0:W-:Y:S04]  /*ae20*/  STL [R1+0x1a0], R212 ;  /* 0x0001a0d401007387 */ /* 0x0001e80000100800 */
[----:B------:R-:W2:Y:S04]  /*ae30*/  LDL.LU.64 R234, [R1+0xab8] ;  /* 0x000ab80001ea7983 */ /* 0x000ea80000300a00 */
[----:B------:R-:W3:Y:S04]  /*ae40*/  LDL.LU.64 R232, [R1+0xab0] ;  /* 0x000ab00001e87983 */ /* 0x000ee80000300a00 */
[----:B------:R-:W4:Y:S04]  /*ae50*/  LDL.LU.64 R230, [R1+0xaa8] ;  /* 0x000aa80001e67983 */ /* 0x000f280000300a00 */
        /* <DEDUP_REMOVED lines=8> */
[----:B0-----:R-:W4:Y:S04]  /*aee0*/  LDL.LU.64 R212, [R1+0xa60] ;  /* 0x000a600001d47983 */ /* 0x001f280000300a00 */
        /* <DEDUP_REMOVED lines=51> */
[----:B------:R-:W4:Y:S01]  /*b220*/  LDL.LU.64 R108, [R1+0x8c0] ;  /* 0x0008c000016c7983 */ /* 0x000f220000300a00 */
[----:B------:R-:W-:Y:S01]  /*b230*/  UIADD3 UR16, UR7, 0x402, URZ ;  /* 0x0000040207107890 */ /* 0x000fe2000fffe03f */
[----:B------:R-:W-:-:S02]  /*b240*/  UMOV UR17, 0x40000040 ;  /* 0x4000004000117882 */ /* 0x000fc40000000000 */
[----:B--2---:R-:W-:Y:S04]  /*b250*/  STL.64 [R1+0x860], R234 ;  /* 0x000860ea01007387 */ /* 0x004fe80000100a00 */
[----:B---3--:R-:W-:Y:S04]  /*b260*/  STL.64 [R1+0x858], R232 ;  /* 0x000858e801007387 */ /* 0x008fe80000100a00 */
[----:B----4-:R-:W-:Y:S04]  /*b270*/  STL.64 [R1+0x850], R230 ;  /* 0x000850e601007387 */ /* 0x010fe80000100a00 */
        /* <DEDUP_REMOVED lines=64> */
[----:B0-----:R-:W2:Y:S04]  /*b680*/  LDL.LU R108, [R1] ;  /* 0x00000000016c7983 */ /* 0x001ea80000300800 */
[----:B------:R-:W2:Y:S04]  /*b690*/  LDL.LU R109, [R1+0x4] ;  /* 0x00000400016d7983 */ /* 0x000ea80000300800 */
        /* <DEDUP_REMOVED lines=102> */
[----:B------:R-:W2:Y:S01]  /*bd00*/  LDL.LU R212, [R1+0x1a0] ;  /* 0x0001a00001d47983 */ /* 0x000ea20000300800 */
        /* <DEDUP_REMOVED lines=22> */
[----:B------:R-:W-:Y:S01]  /*be70*/  IMAD.MOV.U32 R235, RZ, RZ, R0 ;  /* 0x000000ffffeb7224 */ /* 0x000fe200078e0000 */
[----:B------:R-:W-:Y:S01]  /*be80*/  UIADD3 UR16, UR7, 0x4, URZ ;  /* 0x0000000407107890 */ /* 0x000fe2000fffe03f */
[----:B------:R0:W5:Y:S01]  /*be90*/  LDL.LU R23, [R1+0x8bc] ;  /* 0x0008bc0001177983 */ /* 0x0001620000300800 */
[----:B------:R-:W-:Y:S01]  /*bea0*/  UIADD3 UR18, UR8, 0x4, URZ ;  /* 0x0000000408127890 */ /* 0x000fe2000fffe03f */
[----:B------:R-:W-:Y:S01]  /*beb0*/  UMOV UR17, 0x40000040 ;  /* 0x4000004000117882 */ /* 0x000fe20000000000 */
[----:B------:R-:W-:Y:S01]  /*bec0*/  UMOV UR19, 0x40000040 ;  /* 0x4000004000137882 */ /* 0x000fe20000000000 */
[----:B------:R0:W5:Y:S04]  /*bed0*/  LDL.LU R22, [R1+0x8b8] ;  /* 0x0008b80001167983 */ /* 0x0001680000300800 */
        /* <DEDUP_REMOVED lines=19> */
[----:B------:R0:W5:Y:S01]  /*c010*/  LDL.LU R2, [R1+0x868] ;  /* 0x0008680001027983 */ /* 0x0001620000300800 */
[----:B--2---:R-:W-:-:S06]  /*c020*/  WARPGROUP.ARRIVE ;  /* 0x00000000000079c5 */ /* 0x004fcc0000000000 */
        /* <DEDUP_REMOVED lines=66> */
[----:B-1----:R-:W2:Y:S04]  /*c450*/  LDL.LU.64 R234, [R1+0x860] ;  /* 0x0008600001ea7983 */ /* 0x002ea80000300a00 */
        /* <DEDUP_REMOVED lines=268> */
[----:B-1----:R0:W5:Y:S04]  /*d520*/  LDL.LU.64 R234, [R1+0x660] ;  /* 0x0006600001ea7983 */ /* 0x0021680000300a00 */
[----:B------:R0:W5:Y:S04]  /*d530*/  LDL.LU.64 R232, [R1+0x658] ;  /* 0x0006580001e87983 */ /* 0x0001680000300a00 */
        /* <DEDUP_REMOVED lines=63> */
[----:B------:R-:W-:Y:S01]  /*d930*/  UMOV UR17, 0x40000040 ;  /* 0x4000004000117882 */ /* 0x000fe20000000000 */
[----:B------:R-:W-:-:S04]  /*d940*/  UIADD3 UR6, UR6, 0x4, URZ ;  /* 0x0000000406067890 */ /* 0x000fc8000fffe03f */
[----:B------:R-:W-:-:S04]  /*d950*/  UISETP.NE.AND UP0, UPT, UR6, UR27, UPT ;  /* 0x0000001b0600728c */ /* 0x000fc8000bf05270 */
[----:B------:R-:W-:-:S06]  /*d960*/  USEL UR7, URZ, 0x1, UP0 ;  /* 0x000000013f077887 */ /* 0x000fcc0008000000 */
[----:B------:R-:W-:Y:S01]  /*d970*/  ISETP.NE.AND P0, PT, RZ, UR7, PT ;  /* 0x00000007ff007c0c */ /* 0x000fe2000bf05270 */
[----:B--2---:R-:W-:-:S06]  /*d980*/  WARPGROUP.ARRIVE ;  /* 0x00000000000079c5 */ /* 0x004fcc0000000000 */
[----:B------:R-:W-:Y:S03]  /*d990*/  QGMMA.64x256x32.F32.E4M3.E4M3 R24, gdesc[UR16], R24, gsb0 ;  /* 0x03e00000101879f3 */ /* 0x000fe60008000818 */
[----:B------:R-:W-:-:S03]  /*d9a0*/  WARPGROUP.DEPBAR.LE gsb0, 0x0 ;  /* 0x00008000000079c5 */ /* 0x000fc60000010000 */
[----:B0-----:R-:W-:Y:S05]  /*d9b0*/  @!P0 BRA `(.L_x_24) ;  /* 0x0000003800fc8947 */ /* 0x001fea0003800000 */
[----:B-----5:R0:W-:Y:S04]  /*d9c0*/  STL [R1+0x690], R225 ;  /* 0x000690e101007387 */ /* 0x0201e80000100800 */
[----:B------:R1:W-:Y:S01]  /*d9d0*/  STL [R1+0x68c], R226 ;  /* 0x00068ce201007387 */ /* 0x0003e20000100800 */
[----:B0-----:R-:W-:-:S03]  /*d9e0*/  IMAD.MOV.U32 R225, RZ, RZ, R0 ;  /* 0x000000ffffe17224 */ /* 0x001fc600078e0000 */
[----:B-1----:R-:W2:Y:S04]  /*d9f0*/  LDL R226, [R1+0x4] ;  /* 0x0000040001e27983 */ /* 0x002ea80000100800 */
[----:B------:R0:W-:Y:S04]  /*da00*/  STL [R1+0x688], R227 ;  /* 0x000688e301007387 */ /* 0x0001e80000100800 */
[----:B0-----:R-:W3:Y:S04]  /*da10*/  LDL R227, [R1+0x8] ;  /* 0x0000080001e37983 */ /* 0x001ee80000100800 */
[----:B------:R0:W-:Y:S04]  /*da20*/  STL [R1+0x684], R228 ;  /* 0x000684e401007387 */ /* 0x0001e80000100800 */
[----:B0-----:R-:W4:Y:S04]  /*da30*/  LDL R228, [R1+0xc] ;  /* 0x00000c0001e47983 */ /* 0x001f280000100800 */
        /* <DEDUP_REMOVED lines=211> */
[----:B0-----:R-:W4:Y:S04]  /*e770*/  LDL.LU R122, [R1+0x200] ;  /* 0x00020000017a7983 */ /* 0x001f280000300800 */
        /* <DEDUP_REMOVED lines=10> */
[----:B------:R-:W4:Y:S04]  /*e820*/  LDL.LU R0, [R1+0x22c] ;  /* 0x00022c0001007983 */ /* 0x000f280000300800 */
        /* <DEDUP_REMOVED lines=37> */
[----:B0-----:R-:W4:Y:S04]  /*ea80*/  LDL.LU R146, [R1+0x210] ;  /* 0x0002100001927983 */ /* 0x001f280000300800 */
[----:B------:R0:W-:Y:S01]  /*ea90*/  STL [R1+0x478], R147 ;  /* 0x0004789301007387 */ /* 0x0001e20000100800 */
[----:B------:R-:W-:-:S03]  /*eaa0*/  FADD R2, R225, R2 ;  /* 0x00000002e1027221 */ /* 0x000fc60000000000 */
[----:B0-----:R-:W4:Y:S04]  /*eab0*/  LDL R147, [R1+0x1f8] ;  /* 0x0001f80001937983 */ /* 0x001f280000100800 */
[----:B------:R0:W-:Y:S01]  /*eac0*/  STL [R1+0x474], R148 ;  /* 0x0004749401007387 */ /* 0x0001e20000100800 */
[----:B--2---:R-:W-:-:S01]  /*ead0*/  FADD R3, R226, R3 ;  /* 0x00000003e2037221 */ /* 0x004fc20000000000 */
[----:B---3--:R-:W-:Y:S02]  /*eae0*/  FADD R4, R227, R4 ;  /* 0x00000004e3047221 */ /* 0x008fe40000000000 */
[----:B0-----:R-:W2:Y:S04]  /*eaf0*/  LDL R148, [R1+0x1c0] ;  /* 0x0001c00001947983 */ /* 0x001ea80000100800 */
[----:B------:R0:W-:Y:S01]  /*eb00*/  STL [R1+0x470], R149 ;  /* 0x0004709501007387 */ /* 0x0001e20000100800 */
[----:B----4-:R-:W-:-:S01]  /*eb10*/  FADD R5, R228, R5 ;  /* 0x00000005e4057221 */ /* 0x010fc20000000000 */
[----:B------:R-:W-:-:S02]  /*eb20*/  FADD R6, R229, R6 ;  /* 0x00000006e5067221 */ /* 0x000fc40000000000 */
[----:B0-----:R-:W3:Y:S04]  /*eb30*/  LDL R149, [R1+0x1f4] ;  /* 0x0001f40001957983 */ /* 0x001ee80000100800 */
[----:B------:R0:W-:Y:S01]  /*eb40*/  STL [R1+0x46c], R150 ;  /* 0x00046c9601007387 */ /* 0x0001e20000100800 */
[----:B------:R-:W-:-:S01]  /*eb50*/  FADD R7, R230, R7 ;  /* 0x00000007e6077221 */ /* 0x000fc20000000000 */
[----:B------:R-:W-:Y:S02]  /*eb60*/  FADD R8, R231, R8 ;  /* 0x00000008e7087221 */ /* 0x000fe40000000000 */
[----:B0-----:R-:W4:Y:S04]  /*eb70*/  LDL.LU R150, [R1+0x20c] ;  /* 0x00020c0001967983 */ /* 0x001f280000300800 */
[----:B------:R0:W-:Y:S01]  /*eb80*/  STL [R1+0x468], R151 ;  /* 0x0004689701007387 */ /* 0x0001e20000100800 */
[----:B------:R-:W-:-:S01]  /*eb90*/  FADD R9, R232, R9 ;  /* 0x00000009e8097221 */ /* 0x000fc20000000000 */
[----:B------:R-:W-:-:S02]  /*eba0*/  FADD R10, R233, R10 ;  /* 0x0000000ae90a7221 */ /* 0x000fc40000000000 */
[----:B0-----:R-:W3:Y:S04]  /*ebb0*/  LDL R151, [R1+0x1f0] ;  /* 0x0001f00001977983 */ /* 0x001ee80000100800 */
[----:B------:R-:W2:Y:S04]  /*ebc0*/  LDL.LU R225, [R1+0x690] ;  /* 0x0006900001e17983 */ /* 0x000ea80000300800 */
[----:B------:R-:W4:Y:S04]  /*ebd0*/  LDL.LU R226, [R1+0x68c] ;  /* 0x00068c0001e27983 */ /* 0x000f280000300800 */
[----:B------:R-:W3:Y:S04]  /*ebe0*/  LDL.LU R227, [R1+0x688] ;  /* 0x0006880001e37983 */ /* 0x000ee80000300800 */
[----:B------:R-:W3:Y:S04]  /*ebf0*/  LDL.LU R228, [R1+0x684] ;  /* 0x0006840001e47983 */ /* 0x000ee80000300800 */
[----:B------:R-:W3:Y:S01]  /*ec00*/  LDL.LU R229, [R1+0x680] ;  /* 0x0006800001e57983 */ /* 0x000ee20000300800 */
[----:B------:R-:W-:-:S03]  /*ec10*/  FADD R11, R234, R11 ;  /* 0x0000000bea0b7221 */ /* 0x000fc60000000000 */
[----:B------:R-:W3:Y:S01]  /*ec20*/  LDL.LU R230, [R1+0x67c] ;  /* 0x00067c0001e67983 */ /* 0x000ee20000300800 */
[----:B------:R-:W-:-:S03]  /*ec30*/  FADD R12, R235, R12 ;  /* 0x0000000ceb0c7221 */ /* 0x000fc60000000000 */
[----:B------:R-:W3:Y:S04]  /*ec40*/  LDL.LU R231, [R1+0x678] ;  /* 0x0006780001e77983 */ /* 0x000ee80000300800 */
[----:B------:R-:W3:Y:S04]  /*ec50*/  LDL.LU R232, [R1+0x674] ;  /* 0x0006740001e87983 */ /* 0x000ee80000300800 */
[----:B------:R-:W3:Y:S04]  /*ec60*/  LDL.LU R233, [R1+0x670] ;  /* 0x0006700001e97983 */ /* 0x000ee80000300800 */
[----:B------:R-:W3:Y:S04]  /*ec70*/  LDL.LU R234, [R1+0x66c] ;  /* 0x00066c0001ea7983 */ /* 0x000ee80000300800 */
[----:B------:R-:W3:Y:S01]  /*ec80*/  LDL.LU R235, [R1+0x668] ;  /* 0x0006680001eb7983 */ /* 0x000ee20000300800 */
[----:B------:R-:W-:-:S01]  /*ec90*/  FADD R13, R24, R13 ;  /* 0x0000000d180d7221 */ /* 0x000fc20000000000 */
[----:B------:R-:W-:Y:S01]  /*eca0*/  FADD R14, R25, R14 ;  /* 0x0000000e190e7221 */ /* 0x000fe20000000000 */
[----:B------:R-:W-:-:S01]  /*ecb0*/  FADD R15, R26, R15 ;  /* 0x0000000f1a0f7221 */ /* 0x000fc20000000000 */
[----:B------:R-:W3:Y:S01]  /*ecc0*/  LDL.LU R24, [R1+0x664] ;  /* 0x0006640001187983 */ /* 0x000ee20000300800 */
[----:B------:R-:W-:-:S01]  /*ecd0*/  FADD R16, R27, R16 ;  /* 0x000000101b107221 */ /* 0x000fc20000000000 */
[----:B------:R-:W-:-:S02]  /*ece0*/  FADD R17, R28, R17 ;  /* 0x000000111c117221 */ /* 0x000fc40000000000 */
[----:B------:R-:W3:Y:S01]  /*ecf0*/  LDL.LU R25, [R1+0x660] ;  /* 0x0006600001197983 */ /* 0x000ee20000300800 */
[----:B------:R-:W-:-:S03]  /*ed00*/  FADD R18, R29, R18 ;  /* 0x000000121d127221 */ /* 0x000fc60000000000 */
        /* <DEDUP_REMOVED lines=157> */
[----:B--2---:R-:W-:-:S03]  /*f6e0*/  FADD R225, R108, R225 ;  /* 0x000000e16ce17221 */ /* 0x004fc60000000000 */
[----:B------:R-:W2:Y:S01]  /*f6f0*/  LDL.LU R105, [R1+0x520] ;  /* 0x0005200001697983 */ /* 0x000ea20000300800 */
[----:B----4-:R-:W-:-:S03]  /*f700*/  FADD R226, R109, R226 ;  /* 0x000000e26de27221 */ /* 0x010fc60000000000 */
[----:B------:R-:W4:Y:S01]  /*f710*/  LDL.LU R106, [R1+0x51c] ;  /* 0x00051c00016a7983 */ /* 0x000f220000300800 */
[----:B---3--:R-:W-:-:S03]  /*f720*/  FADD R227, R110, R227 ;  /* 0x000000e36ee37221 */ /* 0x008fc60000000000 */
        /* <DEDUP_REMOVED lines=15> */
[----:B------:R-:W-:-:S01]  /*f820*/  FADD R235, R118, R235 ;  /* 0x000000eb76eb7221 */ /* 0x000fc20000000000 */
[----:B------:R-:W-:Y:S02]  /*f830*/  FADD R122, R121, R122 ;  /* 0x0000007a797a7221 */ /* 0x000fe40000000000 */
[----:B------:R-:W3:Y:S01]  /*f840*/  LDL.LU R115, [R1+0x4f8] ;  /* 0x0004f80001737983 */ /* 0x000ee20000300800 */
[----:B------:R-:W-:-:S03]  /*f850*/  FADD R236, R119, R236 ;  /* 0x000000ec77ec7221 */ /* 0x000fc60000000000 */
[----:B------:R-:W3:Y:S01]  /*f860*/  LDL.LU R116, [R1+0x4f4] ;  /* 0x0004f40001747983 */ /* 0x000ee20000300800 */
[----:B------:R-:W-:-:S03]  /*f870*/  FADD R237, R120, R237 ;  /* 0x000000ed78ed7221 */ /* 0x000fc60000000000 */
[----:B------:R-:W3:Y:S01]  /*f880*/  LDL.LU R117, [R1+0x4f0] ;  /* 0x0004f00001757983 */ /* 0x000ee20000300800 */
[----:B------:R-:W-:-:S03]  /*f890*/  FADD R124, R123, R124 ;  /* 0x0000007c7b7c7221 */ /* 0x000fc60000000000 */
[----:B------:R-:W3:Y:S04]  /*f8a0*/  LDL.LU R118, [R1+0x4ec] ;  /* 0x0004ec0001767983 */ /* 0x000ee80000300800 */
[----:B------:R-:W3:Y:S01]  /*f8b0*/  LDL.LU R119, [R1+0x4e8] ;  /* 0x0004e80001777983 */ /* 0x000ee20000300800 */
[----:B------:R-:W-:-:S03]  /*f8c0*/  FADD R126, R125, R126 ;  /* 0x0000007e7d7e7221 */ /* 0x000fc60000000000 */
[----:B------:R-:W3:Y:S04]  /*f8d0*/  LDL.LU R120, [R1+0x4e4] ;  /* 0x0004e40001787983 */ /* 0x000ee80000300800 */
[----:B------:R-:W3:Y:S04]  /*f8e0*/  LDL.LU R121, [R1+0x4e0] ;  /* 0x0004e00001797983 */ /* 0x000ee80000300800 */
[----:B------:R0:W-:Y:S01]  /*f8f0*/  STL [R1+0x200], R122 ;  /* 0x0002007a01007387 */ /* 0x0001e20000100800 */
[----:B------:R-:W-:-:S01]  /*f900*/  FADD R150, R127, R150 ;  /* 0x000000967f967221 */ /* 0x000fc20000000000 */
[----:B------:R-:W-:Y:S01]  /*f910*/  FADD R146, R148, R146 ;  /* 0x0000009294927221 */ /* 0x000fe20000000000 */
[----:B------:R-:W-:-:S01]  /*f920*/  FADD R143, R144, R143 ;  /* 0x0000008f908f7221 */ /* 0x000fc20000000000 */
[----:B------:R-:W-:Y:S01]  /*f930*/  FADD R141, R142, R141 ;  /* 0x0000008d8e8d7221 */ /* 0x000fe20000000000 */
[----:B0-----:R-:W3:Y:S04]  /*f940*/  LDL.LU R122, [R1+0x4dc] ;  /* 0x0004dc00017a7983 */ /* 0x001ee80000300800 */
[----:B------:R-:W3:Y:S04]  /*f950*/  LDL.LU R123, [R1+0x4d8] ;  /* 0x0004d800017b7983 */ /* 0x000ee80000300800 */
[----:B------:R0:W-:Y:S01]  /*f960*/  STL [R1+0x204], R124 ;  /* 0x0002047c01007387 */ /* 0x0001e20000100800 */
[----:B------:R-:W-:-:S01]  /*f970*/  FADD R139, R140, R139 ;  /* 0x0000008b8c8b7221 */ /* 0x000fc20000000000 */
[----:B------:R-:W-:Y:S01]  /*f980*/  FADD R137, R138, R137 ;  /* 0x000000898a897221 */ /* 0x000fe20000000000 */
[----:B------:R-:W-:-:S01]  /*f990*/  FADD R135, R136, R135 ;  /* 0x0000008788877221 */ /* 0x000fc20000000000 */
[----:B0-----:R-:W3:Y:S04]  /*f9a0*/  LDL.LU R124, [R1+0x4d4] ;  /* 0x0004d400017c7983 */ /* 0x001ee80000300800 */
[----:B------:R-:W3:Y:S04]  /*f9b0*/  LDL.LU R125, [R1+0x4d0] ;  /* 0x0004d000017d7983 */ /* 0x000ee80000300800 */
[----:B------:R0:W-:Y:S01]  /*f9c0*/  STL [R1+0x208], R126 ;  /* 0x0002087e01007387 */ /* 0x0001e20000100800 */
[----:B------:R-:W-:-:S01]  /*f9d0*/  FADD R131, R133, R131 ;  /* 0x0000008385837221 */ /* 0x000fc20000000000 */
[----:B------:R-:W-:-:S02]  /*f9e0*/  FADD R0, R129, R0 ;  /* 0x0000000081007221 */ /* 0x000fc40000000000 */
[----:B0-----:R-:W3:Y:S04]  /*f9f0*/  LDL.LU R126, [R1+0x4cc] ;  /* 0x0004cc00017e7983 */ /* 0x001ee80000300800 */
[----:B------:R-:W3:Y:S04]  /*fa00*/  LDL.LU R127, [R1+0x4c8] ;  /* 0x0004c800017f7983 */ /* 0x000ee80000300800 */
[----:B------:R-:W-:Y:S04]  /*fa10*/  STL [R1+0x20c], R150 ;  /* 0x00020c9601007387 */ /* 0x000fe80000100800 */
[----:B------:R-:W-:Y:S04]  /*fa20*/  STL [R1+0x210], R146 ;  /* 0x0002109201007387 */ /* 0x000fe80000100800 */
[----:B------:R-:W-:Y:S04]  /*fa30*/  STL [R1+0x214], R143 ;  /* 0x0002148f01007387 */ /* 0x000fe80000100800 */
[----:B------:R-:W-:Y:S04]  /*fa40*/  STL [R1+0x218], R141 ;  /* 0x0002188d01007387 */ /* 0x000fe80000100800 */
[----:B------:R-:W-:Y:S04]  /*fa50*/  STL [R1+0x21c], R139 ;  /* 0x00021c8b01007387 */ /* 0x000fe80000100800 */
[----:B------:R-:W-:Y:S04]  /*fa60*/  STL [R1+0x220], R137 ;  /* 0x0002208901007387 */ /* 0x000fe80000100800 */
[----:B------:R-:W2:Y:S04]  /*fa70*/  LDL.LU R129, [R1+0x230] ;  /* 0x0002300001817983 */ /* 0x000ea80000300800 */
[----:B------:R-:W-:Y:S04]  /*fa80*/  STL [R1+0x224], R135 ;  /* 0x0002248701007387 */ /* 0x000fe80000100800 */
[----:B------:R0:W-:Y:S04]  /*fa90*/  STL [R1+0x228], R131 ;  /* 0x0002288301007387 */ /* 0x0001e80000100800 */
[----:B0-----:R-:W4:Y:S04]  /*faa0*/  LDL.LU R131, [R1+0x234] ;  /* 0x0002340001837983 */ /* 0x001f280000300800 */
[----:B------:R-:W3:Y:S04]  /*fab0*/  LDL.LU R133, [R1+0x238] ;  /* 0x0002380001857983 */ /* 0x000ee80000300800 */
[----:B------:R0:W-:Y:S04]  /*fac0*/  STL [R1+0x22c], R0 ;  /* 0x00022c0001007387 */ /* 0x0001e80000100800 */
        /* <DEDUP_REMOVED lines=13> */
[----:B0-----:R-:W3:Y:S01]  /*fba0*/  LDL.LU R0, [R1+0x270] ;  /* 0x0002700001007983 */ /* 0x001ee20000300800 */
[----:B--2---:R-:W-:-:S03]  /*fbb0*/  FADD R129, R128, R129 ;  /* 0x0000008180817221 */ /* 0x004fc60000000000 */
[----:B------:R-:W2:Y:S04]  /*fbc0*/  LDL.LU R128, [R1+0x4c4] ;  /* 0x0004c40001807983 */ /* 0x000ea80000300800 */
[----:B------:R0:W-:Y:S04]  /*fbd0*/  STL [R1+0x230], R129 ;  /* 0x0002308101007387 */ /* 0x0001e80000100800 */
[----:B0-----:R-:W2:Y:S01]  /*fbe0*/  LDL.LU R129, [R1+0x4c0] ;  /* 0x0004c00001817983 */ /* 0x001ea20000300800 */
[----:B----4-:R-:W-:-:S03]  /*fbf0*/  FADD R131, R130, R131 ;  /* 0x0000008382837221 */ /* 0x010fc60000000000 */
[----:B------:R-:W4:Y:S01]  /*fc00*/  LDL.LU R130, [R1+0x4bc] ;  /* 0x0004bc0001827983 */ /* 0x000f220000300800 */
[----:B---3--:R-:W-:-:S03]  /*fc10*/  FADD R133, R132, R133 ;  /* 0x0000008584857221 */ /* 0x008fc60000000000 */
[----:B------:R0:W-:Y:S01]  /*fc20*/  STL [R1+0x234], R131 ;  /* 0x0002348301007387 */ /* 0x0001e20000100800 */
[----:B------:R-:W-:-:S03]  /*fc30*/  FADD R135, R134, R135 ;  /* 0x0000008786877221 */ /* 0x000fc60000000000 */
[----:B0-----:R-:W3:Y:S01]  /*fc40*/  LDL.LU R131, [R1+0x4b8] ;  /* 0x0004b80001837983 */ /* 0x001ee20000300800 */
[----:B------:R-:W-:-:S03]  /*fc50*/  FADD R150, R151, R150 ;  /* 0x0000009697967221 */ /* 0x000fc60000000000 */
[----:B------:R-:W3:Y:S01]  /*fc60*/  LDL.LU R132, [R1+0x4b4] ;  /* 0x0004b40001847983 */ /* 0x000ee20000300800 */
[----:B------:R-:W-:-:S03]  /*fc70*/  FADD R148, R149, R148 ;  /* 0x0000009495947221 */ /* 0x000fc60000000000 */
[----:B------:R0:W-:Y:S01]  /*fc80*/  STL [R1+0x238], R133 ;  /* 0x0002388501007387 */ /* 0x0001e20000100800 */
[----:B------:R-:W-:-:S01]  /*fc90*/  FADD R146, R147, R146 ;  /* 0x0000009293927221 */ /* 0x000fc20000000000 */
[----:B------:R-:W-:Y:S02]  /*fca0*/  FADD R144, R145, R144 ;  /* 0x0000009091907221 */ /* 0x000fe40000000000 */
[----:B0-----:R-:W3:Y:S01]  /*fcb0*/  LDL.LU R133, [R1+0x4b0] ;  /* 0x0004b00001857983 */ /* 0x001ee20000300800 */
[----:B------:R-:W-:-:S03]  /*fcc0*/  FADD R143, R24, R143 ;  /* 0x0000008f188f7221 */ /* 0x000fc60000000000 */
[----:B------:R-:W3:Y:S01]  /*fcd0*/  LDL.LU R134, [R1+0x4ac] ;  /* 0x0004ac0001867983 */ /* 0x000ee20000300800 */
[----:B------:R-:W-:-:S03]  /*fce0*/  FADD R142, R25, R142 ;  /* 0x0000008e198e7221 */ /* 0x000fc60000000000 */
[----:B------:R0:W-:Y:S01]  /*fcf0*/  STL [R1+0x23c], R135 ;  /* 0x00023c8701007387 */ /* 0x0001e20000100800 */
[----:B------:R-:W-:-:S01]  /*fd00*/  FADD R141, R26, R141 ;  /* 0x0000008d1a8d7221 */ /* 0x000fc20000000000 */
[----:B------:R-:W-:Y:S01]  /*fd10*/  FADD R140, R27, R140 ;  /* 0x0000008c1b8c7221 */ /* 0x000fe20000000000 */
[----:B------:R-:W-:-:S01]  /*fd20*/  FADD R139, R28, R139 ;  /* 0x0000008b1c8b7221 */ /* 0x000fc20000000000 */
[----:B0-----:R-:W3:Y:S01]  /*fd30*/  LDL.LU R135, [R1+0x4a8] ;  /* 0x0004a80001877983 */ /* 0x001ee20000300800 */
[----:B------:R-:W-:-:S03]  /*fd40*/  FADD R138, R29, R138 ;  /* 0x0000008a1d8a7221 */ /* 0x000fc60000000000 */
[----:B------:R0:W-:Y:S01]  /*fd50*/  STL [R1+0x240], R150 ;  /* 0x0002409601007387 */ /* 0x0001e20000100800 */
[----:B------:R-:W-:-:S03]  /*fd60*/  FADD R137, R30, R137 ;  /* 0x000000891e897221 */ /* 0x000fc60000000000 */
[----:B------:R1:W-:Y:S01]  /*fd70*/  STL [R1+0x244], R148 ;  /* 0x0002449401007387 */ /* 0x0003e20000100800 */
[----:B------:R-:W-:-:S03]  /*fd80*/  FADD R136, R31, R136 ;  /* 0x000000881f887221 */ /* 0x000fc60000000000 */
[----:B------:R1:W-:Y:S01]  /*fd90*/  STL [R1+0x248], R146 ;  /* 0x0002489201007387 */ /* 0x0003e20000100800 */
[----:B------:R-:W-:-:S03]  /*fda0*/  FADD R0, R32, R0 ;  /* 0x0000000020007221 */ /* 0x000fc60000000000 */
[----:B------:R1:W-:Y:S04]  /*fdb0*/  STL [R1+0x24c], R144 ;  /* 0x00024c9001007387 */ /* 0x0003e80000100800 */
[----:B------:R1:W-:Y:S04]  /*fdc0*/  STL [R1+0x250], R143 ;  /* 0x0002508f01007387 */ /* 0x0003e80000100800 */
[----:B------:R1:W-:Y:S04]  /*fdd0*/  STL [R1+0x254], R142 ;  /* 0x0002548e01007387 */ /* 0x0003e80000100800 */
[----:B------:R1:W-:Y:S04]  /*fde0*/  STL [R1+0x258], R141 ;  /* 0x0002588d01007387 */ /* 0x0003e80000100800 */
[----:B------:R1:W-:Y:S04]  /*fdf0*/  STL [R1+0x25c], R140 ;  /* 0x00025c8c01007387 */ /* 0x0003e80000100800 */
[----:B------:R1:W-:Y:S04]  /*fe00*/  STL [R1+0x260], R139 ;  /* 0x0002608b01007387 */ /* 0x0003e80000100800 */
[----:B------:R1:W-:Y:S04]  /*fe10*/  STL [R1+0x264], R138 ;  /* 0x0002648a01007387 */ /* 0x0003e80000100800 */
[----:B------:R-:W2:Y:S04]  /*fe20*/  LDL.LU R151, [R1+0x274] ;  /* 0x0002740001977983 */ /* 0x000ea80000300800 */
[----:B------:R1:W-:Y:S04]  /*fe30*/  STL [R1+0x268], R137 ;  /* 0x0002688901007387 */ /* 0x0003e80000100800 */
[----:B0-----:R-:W4:Y:S04]  /*fe40*/  LDL.LU R150, [R1+0x278] ;  /* 0x0002780001967983 */ /* 0x001f280000300800 */
[----:B------:R0:W-:Y:S04]  /*fe50*/  STL [R1+0x26c], R136 ;  /* 0x00026c8801007387 */ /* 0x0001e80000100800 */
[----:B------:R-:W3:Y:S04]  /*fe60*/  LDL.LU R149, [R1+0x27c] ;  /* 0x00027c0001957983 */ /* 0x000ee80000300800 */
[----:B------:R0:W-:Y:S04]  /*fe70*/  STL [R1+0x270], R0 ;  /* 0x0002700001007387 */ /* 0x0001e80000100800 */
[----:B-1----:R-:W3:Y:S04]  /*fe80*/  LDL.LU R148, [R1+0x280] ;  /* 0x0002800001947983 */ /* 0x002ee80000300800 */
        /* <DEDUP_REMOVED lines=11> */
[----:B0-----:R-:W3:Y:S04]  /*ff40*/  LDL.LU R136, [R1+0x2b0] ;  /* 0x0002b00001887983 */ /* 0x001ee80000300800 */
[----:B------:R-:W3:Y:S01]  /*ff50*/  LDL.LU R0, [R1+0x2b4] ;  /* 0x0002b40001007983 */ /* 0x000ee20000300800 */
[----:B--2---:R-:W-:-:S05]  /*ff60*/  FADD R151, R33, R151 ;  /* 0x0000009721977221 */ /* 0x004fca0000000000 */
[----:B------:R0:W-:Y:S01]  /*ff70*/  STL [R1+0x274], R151 ;  /* 0x0002749701007387 */ /* 0x0001e20000100800 */
[----:B----4-:R-:W-:-:S05]  /*ff80*/  FADD R150, R34, R150 ;  /* 0x0000009622967221 */ /* 0x010fca0000000000 */
[----:B------:R1:W-:Y:S01]  /*ff90*/  STL [R1+0x278], R150 ;  /* 0x0002789601007387 */ /* 0x0003e20000100800 */
[----:B---3--:R-:W-:-:S05]  /*ffa0*/  FADD R149, R35, R149 ;  /* 0x0000009523957221 */ /* 0x008fca0000000000 */
[----:B------:R2:W-:Y:S01]  /*ffb0*/  STL [R1+0x27c], R149 ;  /* 0x00027c9501007387 */ /* 0x0005e20000100800 */
[----:B------:R-:W-:-:S01]  /*ffc0*/  FADD R148, R36, R148 ;  /* 0x0000009424947221 */ /* 0x000fc20000000000 */
[----:B------:R-:W-:-:S04]  /*ffd0*/  FADD R147, R37, R147 ;  /* 0x0000009325937221 */ /* 0x000fc80000000000 */
[----:B------:R3:W-:Y:S01]  /*ffe0*/  STL [R1+0x280], R148 ;  /* 0x0002809401007387 */ /* 0x0007e20000100800 */
[----:B------:R-:W-:-:S03]  /*fff0*/  FADD R146, R38, R146 ;  /* 0x0000009226927221 */ /* 0x000fc60000000000 */
        /* <DEDUP_REMOVED lines=20> */
[----:B0-----:R-:W4:Y:S01]  /*10140*/  LDL.LU R151, [R1+0x2b8] ;  /* 0x0002b80001977983 */ /* 0x001f220000300800 */
[----:B------:R-:W-:-:S03]  /*10150*/  FADD R0, R49, R0 ;  /* 0x0000000031007221 */ /* 0x000fc60000000000 */
[----:B------:R0:W-:Y:S04]  /*10160*/  STL [R1+0x2ac], R137 ;  /* 0x0002ac8901007387 */ /* 0x0001e80000100800 */
[----:B-1----:R-:W4:Y:S04]  /*10170*/  LDL.LU R150, [R1+0x2bc] ;  /* 0x0002bc0001967983 */ /* 0x002f280000300800 */
[----:B------:R1:W-:Y:S04]  /*10180*/  STL [R1+0x2b0], R136 ;  /* 0x0002b08801007387 */ /* 0x0003e80000100800 */
[----:B--2---:R-:W2:Y:S04]  /*10190*/  LDL.LU R149, [R1+0x2c0] ;  /* 0x0002c00001957983 */ /* 0x004ea80000300800 */
[----:B------:R1:W-:Y:S04]  /*101a0*/  STL [R1+0x2b4], R0 ;  /* 0x0002b40001007387 */ /* 0x0003e80000100800 */
[----:B---3--:R-:W3:Y:S04]  /*101b0*/  LDL.LU R148, [R1+0x2c4] ;  /* 0x0002c40001947983 */ /* 0x008ee80000300800 */
[----:B----4-:R-:W4:Y:S04]  /*101c0*/  LDL.LU R147, [R1+0x2c8] ;  /* 0x0002c80001937983 */ /* 0x010f280000300800 */
[----:B------:R-:W4:Y:S04]  /*101d0*/  LDL.LU R146, [R1+0x2cc] ;  /* 0x0002cc0001927983 */ /* 0x000f280000300800 */
        /* <DEDUP_REMOVED lines=8> */
[----:B0-----:R-:W4:Y:S04]  /*10260*/  LDL.LU R137, [R1+0x2f0] ;  /* 0x0002f00001897983 */ /* 0x001f280000300800 */
[----:B-1----:R-:W4:Y:S04]  /*10270*/  LDL.LU R136, [R1+0x2f4] ;  /* 0x0002f40001887983 */ /* 0x002f280000300800 */
[----:B------:R-:W4:Y:S01]  /*10280*/  LDL.LU R0, [R1+0x2f8] ;  /* 0x0002f80001007983 */ /* 0x000f220000300800 */
[----:B------:R-:W-:-:S01]  /*10290*/  FADD R151, R50, R151 ;  /* 0x0000009732977221 */ /* 0x000fc20000000000 */
[----:B------:R-:W-:-:S04]  /*102a0*/  FADD R150, R51, R150 ;  /* 0x0000009633967221 */ /* 0x000fc80000000000 */
[----:B------:R0:W-:Y:S01]  /*102b0*/  STL [R1+0x2b8], R151 ;  /* 0x0002b89701007387 */ /* 0x0001e20000100800 */
[----:B--2---:R-:W-:-:S03]  /*102c0*/  FADD R149, R52, R149 ;  /* 0x0000009534957221 */ /* 0x004fc60000000000 */
[----:B------:R1:W-:Y:S01]  /*102d0*/  STL [R1+0x2bc], R150 ;  /* 0x0002bc9601007387 */ /* 0x0003e20000100800 */
[----:B---3--:R-:W-:-:S03]  /*102e0*/  FADD R148, R53, R148 ;  /* 0x0000009435947221 */ /* 0x008fc60000000000 */
[----:B------:R2:W-:Y:S01]  /*102f0*/  STL [R1+0x2c0], R149 ;  /* 0x0002c09501007387 */ /* 0x0005e20000100800 */
[----:B----4-:R-:W-:-:S03]  /*10300*/  FADD R147, R54, R147 ;  /* 0x0000009336937221 */ /* 0x010fc60000000000 */
        /* <DEDUP_REMOVED lines=198> */
[----:B------:R-:W-:Y:S01]  /*10f70*/  STL [R1+0x3c8], R151 ;  /* 0x0003c89701007387 */ /* 0x000fe20000100800 */
[----:B--2---:R-:W-:-:S03]  /*10f80*/  FADD R149, R120, R149 ;  /* 0x0000009578957221 */ /* 0x004fc60000000000 */
[----:B------:R-:W-:Y:S01]  /*10f90*/  STL [R1+0x3cc], R150 ;  /* 0x0003cc9601007387 */ /* 0x000fe20000100800 */
[----:B---3--:R-:W-:-:S03]  /*10fa0*/  FADD R148, R121, R148 ;  /* 0x0000009479947221 */ /* 0x008fc60000000000 */
[----:B------:R-:W-:Y:S01]  /*10fb0*/  STL [R1+0x3d0], R149 ;  /* 0x0003d09501007387 */ /* 0x000fe20000100800 */
[----:B----4-:R-:W-:-:S03]  /*10fc0*/  FADD R147, R122, R147 ;  /* 0x000000937a937221 */ /* 0x010fc60000000000 */
[----:B------:R-:W-:Y:S01]  /*10fd0*/  STL [R1+0x3d4], R148 ;  /* 0x0003d49401007387 */ /* 0x000fe20000100800 */
[----:B------:R-:W-:-:S03]  /*10fe0*/  FADD R146, R123, R146 ;  /* 0x000000927b927221 */ /* 0x000fc60000000000 */
        /* <DEDUP_REMOVED lines=17> */
[----:B------:R-:W-:-:S01]  /*11100*/  FADD R137, R132, R137 ;  /* 0x0000008984897221 */ /* 0x000fc20000000000 */
[----:B------:R-:W-:Y:S02]  /*11110*/  FADD R136, R133, R136 ;  /* 0x0000008885887221 */ /* 0x000fe40000000000 */
[----:B------:R-:W-:Y:S04]  /*11120*/  STL [R1+0x3fc], R138 ;  /* 0x0003fc8a01007387 */ /* 0x000fe80000100800 */
[----:B------:R0:W-:Y:S04]  /*11130*/  STL [R1+0x404], R136 ;  /* 0x0004048801007387 */ /* 0x0001e80000100800 */
[----:B------:R1:W-:Y:S04]  /*11140*/  STL [R1+0x400], R137 ;  /* 0x0004008901007387 */ /* 0x0003e80000100800 */
[----:B0-----:R-:W2:Y:S01]  /*11150*/  LDL.LU R136, [R1+0x40c] ;  /* 0x00040c0001887983 */ /* 0x001ea20000300800 */
[----:B------:R-:W-:-:S03]  /*11160*/  FADD R0, R134, R0 ;  /* 0x0000000086007221 */ /* 0x000fc60000000000 */
[----:B-1----:R-:W3:Y:S04]  /*11170*/  LDL.LU R137, [R1+0x410] ;  /* 0x0004100001897983 */ /* 0x002ee80000300800 */
[----:B------:R-:W4:Y:S04]  /*11180*/  LDL.LU R138, [R1+0x414] ;  /* 0x00041400018a7983 */ /* 0x000f280000300800 */
[----:B------:R0:W-:Y:S04]  /*11190*/  STL [R1+0x408], R0 ;  /* 0x0004080001007387 */ /* 0x0001e80000100800 */
        /* <DEDUP_REMOVED lines=13> */
[----:B0-----:R-:W4:Y:S01]  /*11270*/  LDL.LU R0, [R1+0x44c] ;  /* 0x00044c0001007983 */ /* 0x001f220000300800 */
[----:B--2---:R-:W-:-:S05]  /*11280*/  FADD R136, R135, R136 ;  /* 0x0000008887887221 */ /* 0x004fca0000000000 */
[----:B------:R0:W-:Y:S04]  /*11290*/  STL [R1+0x40c], R136 ;  /* 0x00040c8801007387 */ /* 0x0001e80000100800 */
[----:B0-----:R-:W3:Y:S02]  /*112a0*/  LDL.LU R136, [R1+0x4a4] ;  /* 0x0004a40001887983 */ /* 0x001ee40000300800 */
[----:B---3--:R-:W-:-:S05]  /*112b0*/  FADD R137, R136, R137 ;  /* 0x0000008988897221 */ /* 0x008fca0000000000 */
[----:B------:R0:W-:Y:S04]  /*112c0*/  STL [R1+0x410], R137 ;  /* 0x0004108901007387 */ /* 0x0001e80000100800 */
[----:B0-----:R-:W4:Y:S02]  /*112d0*/  LDL.LU R137, [R1+0x4a0] ;  /* 0x0004a00001897983 */ /* 0x001f240000300800 */
[----:B----4-:R-:W-:-:S05]  /*112e0*/  FADD R138, R137, R138 ;  /* 0x0000008a898a7221 */ /* 0x010fca0000000000 */
[----:B------:R0:W-:Y:S04]  /*112f0*/  STL [R1+0x414], R138 ;  /* 0x0004148a01007387 */ /* 0x0001e80000100800 */
[----:B0-----:R-:W2:Y:S02]  /*11300*/  LDL.LU R138, [R1+0x49c] ;  /* 0x00049c00018a7983 */ /* 0x001ea40000300800 */
[----:B--2---:R-:W-:-:S05]  /*11310*/  FADD R139, R138, R139 ;  /* 0x0000008b8a8b7221 */ /* 0x004fca0000000000 */
        /* <DEDUP_REMOVED lines=37> */
[----:B0-----:R-:W2:Y:S01]  /*11570*/  LDL.LU R151, [R1+0x468] ;  /* 0x0004680001977983 */ /* 0x001ea20000300800 */
[----:B------:R-:W-:Y:S01]  /*11580*/  UMOV UR6, URZ ;  /* 0x0000003f00067c82 */ /* 0x000fe20008000000 */
[----:B--2---:R-:W-:-:S05]  /*11590*/  FADD R0, R0, R151 ;  /* 0x0000009700007221 */ /* 0x004fca0000000000 */
[----:B------:R0:W-:Y:S02]  /*115a0*/  STL [R1+0x44c], R0 ;  /* 0x00044c0001007387 */ /* 0x0001e40000100800 */
.L_x_24:
[----:B------:R-:W-:Y:S05]  /*115b0*/  @!P1 BRA `(.L_x_25) ;  /* 0x0000000000049947 */ /* 0x000fea0003800000 */
[----:B------:R-:W-:Y:S01]  /*115c0*/  BPT.TRAP 0x1 ;  /* 0x000000040000795c */ /* 0x000fe20000300000 */
.L_x_25:
[----:B------:R-:W-:Y:S02]  /*115d0*/  UISETP.GT.U32.AND UP0, UPT, UR13, 0x1, UPT ;  /* 0x000000010d00788c */ /* 0x000fe4000bf04070 */
[----:B------:R-:W-:-:S04]  /*115e0*/  ULEA UR8, UR25, UR12, 0x3 ;  /* 0x0000000c19087291 */ /* 0x000fc8000f8e183f */
[----:B------:R-:W-:Y:S01]  /*115f0*/  UIADD3 UR8, UR8, 0x18, URZ ;  /* 0x0000001808087890 */ /* 0x000fe2000fffe03f */
[----:B------:R-:W-:-:S03]  /*11600*/  PLOP3.LUT P0, PT, PT, PT, UP0, 0x80, 0x0 ;  /* 0x000000000000781c */ /* 0x000fc60003f0f008 */
[----:B------:R-:W-:-:S09]  /*11610*/  UPRMT UR8, URZ, 0x654, UR8 ;  /* 0x000006543f087896 */ /* 0x000fd20008000008 */
[----:B------:R-:W-:Y:S01]  /*11620*/  SYNCS.ARRIVE.TRANS64.RED.A1T0 RZ, [UR8], RZ ;  /* 0x000000ffffff79a7 */ /* 0x000fe20008100408 */
[----:B------:R-:W-:Y:S05]  /*11630*/  @P0 BRA `(.L_x_26) ;  /* 0x0000000000040947 */ /* 0x000fea0003800000 */
[----:B------:R-:W-:Y:S01]  /*11640*/  BPT.TRAP 0x1 ;  /* 0x000000040000795c */ /* 0x000fe20000300000 */
.L_x_26:
[----:B------:R-:W-:Y:S02]  /*11650*/  UISETP.GT.AND UP2, UPT, UR26, 0x1, UPT ;  /* 0x000000011a00788c */ /* 0x000fe4000bf44270 */
[----:B------:R-:W-:Y:S02]  /*11660*/  UIADD3 UR23, UR23, 0x1, URZ ;  /* 0x0000000117177890 */ /* 0x000fe4000fffe03f */
[----:B------:R-:W-:Y:S02]  /*11670*/  UIADD3 UR25, UR25, 0x1, URZ ;  /* 0x0000000119197890 */ /* 0x000fe4000fffe03f */
[----:B------:R-:W-:Y:S01]  /*11680*/  PLOP3.LUT P0, PT, PT, PT, UP2, 0x80, 0x0 ;  /* 0x000000000000781c */ /* 0x000fe20003f0f028 */
[----:B------:R-:W-:Y:S02]  /*11690*/  UISETP.NE.AND UP0, UPT, UR23, 0x3, UPT ;  /* 0x000000031700788c */ /* 0x000fe4000bf05270 */
[----:B------:R-:W-:Y:S02]  /*116a0*/  UIADD3 UR16, UR26, -0x1, URZ ;  /* 0xffffffff1a107890 */ /* 0x000fe4000fffe03f */
[----:B------:R-:W-:-:S02]  /*116b0*/  USEL UR8, URZ, 0x1, UP0 ;  /* 0x000000013f087887 */ /* 0x000fc40008000000 */
[----:B------:R-:W-:Y:S02]  /*116c0*/  UISETP.NE.AND UP1, UPT, UR25, 0x3, UPT ;  /* 0x000000031900788c */ /* 0x000fe4000bf25270 */
[----:B------:R-:W-:Y:S02]  /*116d0*/  ULOP3.LUT UR24, UR24, UR8, URZ, 0x3c, !UPT ;  /* 0x0000000818187292 */ /* 0x000fe4000f8e3c3f */
[----:B------:R-:W-:Y:S02]  /*116e0*/  USEL UR23, UR23, URZ, UP0 ;  /* 0x0000003f17177287 */ /* 0x000fe40008000000 */
[----:B------:R-:W-:Y:S01]  /*116f0*/  USEL UR25, UR25, URZ, UP1 ;  /* 0x0000003f19197287 */ /* 0x000fe20008800000 */
[----:B------:R-:W-:Y:S01]  /*11700*/  UMOV UR8, 0x1 ;  /* 0x0000000100087882 */ /* 0x000fe20000000000 */
[----:B------:R-:W-:Y:S01]  /*11710*/  UMOV UR26, UR16 ;  /* 0x00000010001a7c82 */ /* 0x000fe20008000000 */
[----:B------:R-:W-:Y:S09]  /*11720*/  @P0 BRA `(.L_x_27) ;  /* 0xffffff7400840947 */ /* 0x000ff2000383ffff */
.L_x_19:
[----:B------:R-:W-:-:S04]  /*11730*/  UISETP.NE.AND UP0, UPT, UR6, URZ, UPT ;  /* 0x0000003f0600728c */ /* 0x000fc8000bf05270 */
[----:B------:R-:W-:-:S06]  /*11740*/  USEL UR6, URZ, 0x1, !UP0 ;  /* 0x000000013f067887 */ /* 0x000fcc000c000000 */
[----:B------:R-:W-:-:S13]  /*11750*/  ISETP.NE.AND P0, PT, RZ, UR6, PT ;  /* 0x00000006ff007c0c */ /* 0x000fda000bf05270 */
[----:B------:R-:W-:Y:S05]  /*11760*/  @!P0 BRA `(.L_x_28) ;  /* 0x0000003800188947 */ /* 0x000fea0003800000 */
[----:B------:R1:W-:Y:S04]  /*11770*/  STL [R1+0x620], R41 ;  /* 0x0006202901007387 */ /* 0x0003e80000100800 */
[----:B-1----:R-:W3:Y:S04]  /*11780*/  LDL.LU R41, [R1] ;  /* 0x0000000001297983 */ /* 0x002ee80000300800 */
[----:B------:R1:W-:Y:S04]  /*11790*/  STL [R1+0x61c], R42 ;  /* 0x00061c2a01007387 */ /* 0x0003e80000100800 */
[----:B-1----:R-:W4:Y:S04]  /*117a0*/  LDL.LU R42, [R1+0x4] ;  /* 0x00000400012a7983 */ /* 0x002f280000300800 */
[----:B------:R1:W-:Y:S04]  /*117b0*/  STL [R1+0x618], R43 ;  /* 0x0006182b01007387 */ /* 0x0003e80000100800 */
[----:B-1----:R-:W2:Y:S04]  /*117c0*/  LDL.LU R43, [R1+0x8] ;  /* 0x00000800012b7983 */ /* 0x002ea80000300800 */
        /* <DEDUP_REMOVED lines=146> */
[----:B0-----:R-:W2:Y:S04]  /*120f0*/  LDL.LU R0, [R1+0x204] ;  /* 0x0002040001007983 */ /* 0x001ea80000300800 */
[----:B------:R0:W-:Y:S04]  /*12100*/  STL [R1+0x4f0], R117 ;  /* 0x0004f07501007387 */ /* 0x0001e80000100800 */
        /* <DEDUP_REMOVED lines=68> */
[----:B0-----:R-:W2:Y:S01]  /*12550*/  LDL.LU R151, [R1+0x130] ;  /* 0x0001300001977983 */ /* 0x001ea20000300800 */
[----:B---3-5:R-:W-:Y:S01]  /*12560*/  FADD R2, R41, R2 ;  /* 0x0000000229027221 */ /* 0x028fe20000000000 */
[----:B----4-:R-:W-:Y:S01]  /*12570*/  FADD R3, R42, R3 ;  /* 0x000000032a037221 */ /* 0x010fe20000000000 */
[----:B--2---:R-:W-:Y:S01]  /*12580*/  FADD R4, R43, R4 ;  /* 0x000000042b047221 */ /* 0x004fe20000000000 */
[----:B------:R-:W2:Y:S01]  /*12590*/  LDL.LU R41, [R1+0x620] ;  /* 0x0006200001297983 */ /* 0x000ea20000300800 */
[----:B------:R-:W-:Y:S01]  /*125a0*/  FADD R5, R44, R5 ;  /* 0x000000052c057221 */ /* 0x000fe20000000000 */
[----:B------:R-:W-:-:S02]  /*125b0*/  FADD R6, R45, R6 ;  /* 0x000000062d067221 */ /* 0x000fc40000000000 */
[----:B------:R-:W3:Y:S01]  /*125c0*/  LDL.LU R42, [R1+0x61c] ;  /* 0x00061c00012a7983 */ /* 0x000ee20000300800 */
[----:B------:R-:W-:-:S03]  /*125d0*/  FADD R7, R46, R7 ;  /* 0x000000072e077221 */ /* 0x000fc60000000000 */
[----:B------:R-:W4:Y:S01]  /*125e0*/  LDL.LU R43, [R1+0x618] ;  /* 0x00061800012b7983 */ /* 0x000f220000300800 */
[----:B------:R-:W-:-:S03]  /*125f0*/  FADD R8, R47, R8 ;  /* 0x000000082f087221 */ /* 0x000fc60000000000 */
[----:B------:R-:W2:Y:S01]  /*12600*/  LDL.LU R44, [R1+0x614] ;  /* 0x00061400012c7983 */ /* 0x000ea20000300800 */
[----:B------:R-:W-:-:S03]  /*12610*/  FADD R9, R48, R9 ;  /* 0x0000000930097221 */ /* 0x000fc60000000000 */
        /* <DEDUP_REMOVED lines=133> */
[----:B------:R-:W-:Y:S01]  /*12e70*/  FADD R204, R115, R204 ;  /* 0x000000cc73cc7221 */ /* 0x000fe20000000000 */
[----:B------:R-:W-:Y:S02]  /*12e80*/  FADD R118, R119, R118 ;  /* 0x0000007677767221 */ /* 0x000fe40000000000 */
[----:B------:R-:W2:Y:S01]  /*12e90*/  LDL.LU R112, [R1+0x504] ;  /* 0x0005040001707983 */ /* 0x000ea20000300800 */
[----:B------:R-:W-:-:S03]  /*12ea0*/  FADD R205, R116, R205 ;  /* 0x000000cd74cd7221 */ /* 0x000fc60000000000 */
[----:B------:R-:W2:Y:S01]  /*12eb0*/  LDL.LU R113, [R1+0x500] ;  /* 0x0005000001717983 */ /* 0x000ea20000300800 */
[----:B------:R-:W-:-:S03]  /*12ec0*/  FADD R0, R117, R0 ;  /* 0x0000000075007221 */ /* 0x000fc60000000000 */
[----:B------:R-:W2:Y:S01]  /*12ed0*/  LDL.LU R114, [R1+0x4fc] ;  /* 0x0004fc0001727983 */ /* 0x000ea20000300800 */
[----:B------:R-:W-:-:S03]  /*12ee0*/  FADD R208, R149, R208 ;  /* 0x000000d095d07221 */ /* 0x000fc60000000000 */
[----:B------:R-:W2:Y:S04]  /*12ef0*/  LDL.LU R115, [R1+0x4f8] ;  /* 0x0004f80001737983 */ /* 0x000ea80000300800 */
[----:B------:R-:W2:Y:S01]  /*12f00*/  LDL.LU R116, [R1+0x4f4] ;  /* 0x0004f40001747983 */ /* 0x000ea20000300800 */
[----:B------:R-:W-:Y:S01]  /*12f10*/  FADD R207, R150, R207 ;  /* 0x000000cf96cf7221 */ /* 0x000fe20000000000 */
[----:B------:R-:W-:Y:S01]  /*12f20*/  FADD R206, R151, R206 ;  /* 0x000000ce97ce7221 */ /* 0x000fe20000000000 */
[----:B------:R-:W-:Y:S01]  /*12f30*/  FADD R237, R120, R237 ;  /* 0x000000ed78ed7221 */ /* 0x000fe20000000000 */
[----:B------:R-:W3:Y:S01]  /*12f40*/  LDL.LU R117, [R1+0x1b8] ;  /* 0x0001b80001757983 */ /* 0x000ee20000300800 */
[----:B------:R-:W-:Y:S01]  /*12f50*/  FADD R236, R121, R236 ;  /* 0x000000ec79ec7221 */ /* 0x000fe20000000000 */
[----:B------:R-:W-:Y:S01]  /*12f60*/  FADD R235, R122, R235 ;  /* 0x000000eb7aeb7221 */ /* 0x000fe20000000000 */
[----:B------:R-:W-:Y:S01]  /*12f70*/  FADD R234, R123, R234 ;  /* 0x000000ea7bea7221 */ /* 0x000fe20000000000 */
[----:B------:R-:W3:Y:S01]  /*12f80*/  LDL.LU R149, [R1+0x208] ;  /* 0x0002080001957983 */ /* 0x000ee20000300800 */
[----:B------:R-:W-:Y:S01]  /*12f90*/  FADD R233, R124, R233 ;  /* 0x000000e97ce97221 */ /* 0x000fe20000000000 */
[----:B------:R-:W-:Y:S01]  /*12fa0*/  FADD R232, R125, R232 ;  /* 0x000000e87de87221 */ /* 0x000fe20000000000 */
[----:B------:R-:W-:Y:S01]  /*12fb0*/  FADD R231, R126, R231 ;  /* 0x000000e77ee77221 */ /* 0x000fe20000000000 */
[----:B------:R0:W-:Y:S01]  /*12fc0*/  STL [R1+0x200], R118 ;  /* 0x0002007601007387 */ /* 0x0001e20000100800 */
[----:B------:R-:W-:Y:S01]  /*12fd0*/  FADD R230, R127, R230 ;  /* 0x000000e67fe67221 */ /* 0x000fe20000000000 */
        /* <DEDUP_REMOVED lines=8> */
[----:B0-----:R-:W4:Y:S01]  /*13060*/  LDL.LU R118, [R1+0x1bc] ;  /* 0x0001bc0001767983 */ /* 0x001f220000300800 */
[----:B------:R-:W-:Y:S01]  /*13070*/  FADD R215, R142, R215 ;  /* 0x000000d78ed77221 */ /* 0x000fe20000000000 */
[----:B------:R-:W-:Y:S01]  /*13080*/  FADD R224, R133, R224 ;  /* 0x000000e085e07221 */ /* 0x000fe20000000000 */
[----:B------:R-:W-:Y:S01]  /*13090*/  FADD R214, R143, R214 ;  /* 0x000000d68fd67221 */ /* 0x000fe20000000000 */
[----:B------:R0:W-:Y:S01]  /*130a0*/  STL [R1+0x204], R0 ;  /* 0x0002040001007387 */ /* 0x0001e20000100800 */
[----:B------:R-:W-:Y:S01]  /*130b0*/  FADD R223, R134, R223 ;  /* 0x000000df86df7221 */ /* 0x000fe20000000000 */
[----:B------:R-:W-:Y:S01]  /*130c0*/  FADD R213, R144, R213 ;  /* 0x000000d590d57221 */ /* 0x000fe20000000000 */
[----:B------:R-:W-:Y:S01]  /*130d0*/  FADD R222, R135, R222 ;  /* 0x000000de87de7221 */ /* 0x000fe20000000000 */
[----:B------:R-:W4:Y:S01]  /*130e0*/  LDL.LU R150, [R1+0x20c] ;  /* 0x00020c0001967983 */ /* 0x000f220000300800 */
[----:B------:R-:W-:Y:S01]  /*130f0*/  FADD R212, R145, R212 ;  /* 0x000000d491d47221 */ /* 0x000fe20000000000 */
[----:B------:R-:W-:Y:S01]  /*13100*/  FADD R221, R136, R221 ;  /* 0x000000dd88dd7221 */ /* 0x000fe20000000000 */
[----:B------:R-:W-:Y:S01]  /*13110*/  FADD R211, R146, R211 ;  /* 0x000000d392d37221 */ /* 0x000fe20000000000 */
[----:B------:R-:W2:Y:S01]  /*13120*/  LDL.LU R119, [R1+0x1c0] ;  /* 0x0001c00001777983 */ /* 0x000ea20000300800 */
[----:B------:R-:W-:Y:S01]  /*13130*/  FADD R220, R137, R220 ;  /* 0x000000dc89dc7221 */ /* 0x000fe20000000000 */
[----:B------:R-:W-:Y:S01]  /*13140*/  FADD R210, R147, R210 ;  /* 0x000000d293d27221 */ /* 0x000fe20000000000 */
[----:B------:R-:W-:Y:S01]  /*13150*/  FADD R219, R138, R219 ;  /* 0x000000db8adb7221 */ /* 0x000fe20000000000 */
[----:B------:R-:W2:Y:S01]  /*13160*/  LDL.LU R151, [R1+0x210] ;  /* 0x0002100001977983 */ /* 0x000ea20000300800 */
[----:B------:R-:W-:-:S03]  /*13170*/  FADD R209, R148, R209 ;  /* 0x000000d194d17221 */ /* 0x000fc60000000000 */
[----:B------:R-:W2:Y:S04]  /*13180*/  LDL.LU R120, [R1+0x1c4] ;  /* 0x0001c40001787983 */ /* 0x000ea80000300800 */
[----:B0-----:R-:W2:Y:S04]  /*13190*/  LDL.LU R0, [R1+0x214] ;  /* 0x0002140001007983 */ /* 0x001ea80000300800 */
        /* <DEDUP_REMOVED lines=28> */
[----:B---3--:R-:W-:-:S03]  /*13360*/  FADD R149, R117, R149 ;  /* 0x0000009575957221 */ /* 0x008fc60000000000 */
[----:B------:R-:W3:Y:S04]  /*13370*/  LDL.LU R117, [R1+0x4f0] ;  /* 0x0004f00001757983 */ /* 0x000ee80000300800 */
[----:B------:R0:W-:Y:S04]  /*13380*/  STL [R1+0x208], R149 ;  /* 0x0002089501007387 */ /* 0x0001e80000100800 */
[----:B0-----:R-:W3:Y:S01]  /*13390*/  LDL.LU R149, [R1+0x250] ;  /* 0x0002500001957983 */ /* 0x001ee20000300800 */
[----:B----4-:R-:W-:-:S03]  /*133a0*/  FADD R150, R118, R150 ;  /* 0x0000009676967221 */ /* 0x010fc60000000000 */
[----:B------:R-:W4:Y:S04]  /*133b0*/  LDL.LU R118, [R1+0x4ec] ;  /* 0x0004ec0001767983 */ /* 0x000f280000300800 */
[----:B------:R0:W-:Y:S01]  /*133c0*/  STL [R1+0x20c], R150 ;  /* 0x00020c9601007387 */ /* 0x0001e20000100800 */
[----:B--2---:R-:W-:-:S03]  /*133d0*/  FADD R151, R119, R151 ;  /* 0x0000009777977221 */ /* 0x004fc60000000000 */
[----:B0-----:R-:W2:Y:S04]  /*133e0*/  LDL.LU R150, [R1+0x254] ;  /* 0x0002540001967983 */ /* 0x001ea80000300800 */
[----:B------:R-:W4:Y:S04]  /*133f0*/  LDL.LU R119, [R1+0x4e8] ;  /* 0x0004e80001777983 */ /* 0x000f280000300800 */
[----:B------:R0:W-:Y:S04]  /*13400*/  STL [R1+0x210], R151 ;  /* 0x0002109701007387 */ /* 0x0001e80000100800 */
[----:B0-----:R-:W4:Y:S01]  /*13410*/  LDL.LU R151, [R1+0x258] ;  /* 0x0002580001977983 */ /* 0x001f220000300800 */
[----:B------:R-:W-:Y:S01]  /*13420*/  FADD R0, R120, R0 ;  /* 0x0000000078007221 */ /* 0x000fe20000000000 */
[----:B------:R-:W-:-:S02]  /*13430*/  FADD R122, R121, R122 ;  /* 0x0000007a797a7221 */ /* 0x000fc40000000000 */
[----:B------:R-:W4:Y:S01]  /*13440*/  LDL.LU R120, [R1+0x4e4] ;  /* 0x0004e40001787983 */ /* 0x000f220000300800 */
[----:B------:R-:W-:-:S03]  /*13450*/  FADD R124, R123, R124 ;  /* 0x0000007c7b7c7221 */ /* 0x000fc60000000000 */
[----:B------:R0:W-:Y:S01]  /*13460*/  STL [R1+0x214], R0 ;  /* 0x0002140001007387 */ /* 0x0001e20000100800 */
[----:B------:R-:W-:-:S03]  /*13470*/  FADD R126, R125, R126 ;  /* 0x0000007e7d7e7221 */ /* 0x000fc60000000000 */
[----:B0-----:R-:W4:Y:S04]  /*13480*/  LDL.LU R0, [R1+0x25c] ;  /* 0x00025c0001007983 */ /* 0x001f280000300800 */
[----:B------:R-:W4:Y:S04]  /*13490*/  LDL.LU R121, [R1+0x4e0] ;  /* 0x0004e00001797983 */ /* 0x000f280000300800 */
[----:B------:R0:W-:Y:S01]  /*134a0*/  STL [R1+0x218], R122 ;  /* 0x0002187a01007387 */ /* 0x0001e20000100800 */
[----:B------:R-:W-:Y:S01]  /*134b0*/  FADD R128, R127, R128 ;  /* 0x000000807f807221 */ /* 0x000fe20000000000 */
[----:B------:R-:W-:-:S02]  /*134c0*/  FADD R139, R129, R139 ;  /* 0x0000008b818b7221 */ /* 0x000fc40000000000 */
[----:B0-----:R-:W4:Y:S04]  /*134d0*/  LDL.LU R122, [R1+0x4dc] ;  /* 0x0004dc00017a7983 */ /* 0x001f280000300800 */
[----:B------:R-:W4:Y:S04]  /*134e0*/  LDL.LU R123, [R1+0x4d8] ;  /* 0x0004d800017b7983 */ /* 0x000f280000300800 */
[----:B------:R0:W-:Y:S01]  /*134f0*/  STL [R1+0x21c], R124 ;  /* 0x00021c7c01007387 */ /* 0x0001e20000100800 */
[----:B------:R-:W-:-:S03]  /*13500*/  FADD R140, R130, R140 ;  /* 0x0000008c828c7221 */ /* 0x000fc60000000000 */
        /* <DEDUP_REMOVED lines=34> */
[----:B------:R0:W-:Y:S04]  /*13730*/  STL [R1+0x240], R145 ;  /* 0x0002409101007387 */ /* 0x0001e80000100800 */
[----:B0-----:R-:W4:Y:S04]  /*13740*/  LDL.LU R145, [R1+0x278] ;  /* 0x0002780001917983 */ /* 0x001f280000300800 */
[----:B------:R-:W4:Y:S04]  /*13750*/  LDL.LU R136, [R1+0x4a4] ;  /* 0x0004a40001887983 */ /* 0x000f280000300800 */
[----:B------:R0:W-:Y:S04]  /*13760*/  STL [R1+0x244], R146 ;  /* 0x0002449201007387 */ /* 0x0001e80000100800 */
[----:B0-----:R-:W4:Y:S04]  /*13770*/  LDL.LU R146, [R1+0x27c] ;  /* 0x00027c0001927983 */ /* 0x001f280000300800 */
[----:B------:R-:W4:Y:S04]  /*13780*/  LDL.LU R137, [R1+0x4a0] ;  /* 0x0004a00001897983 */ /* 0x000f280000300800 */
[----:B------:R0:W-:Y:S04]  /*13790*/  STL [R1+0x248], R147 ;  /* 0x0002489301007387 */ /* 0x0001e80000100800 */
[----:B0-----:R-:W4:Y:S04]  /*137a0*/  LDL.LU R147, [R1+0x280] ;  /* 0x0002800001937983 */ /* 0x001f280000300800 */
[----:B------:R-:W4:Y:S01]  /*137b0*/  LDL.LU R138, [R1+0x49c] ;  /* 0x00049c00018a7983 */ /* 0x000f220000300800 */
[----:B---3--:R-:W-:-:S03]  /*137c0*/  FADD R149, R24, R149 ;  /* 0x0000009518957221 */ /* 0x008fc60000000000 */
[----:B------:R0:W-:Y:S04]  /*137d0*/  STL [R1+0x24c], R148 ;  /* 0x00024c9401007387 */ /* 0x0001e80000100800 */
[----:B0-----:R-:W3:Y:S04]  /*137e0*/  LDL.LU R148, [R1+0x284] ;  /* 0x0002840001947983 */ /* 0x001ee80000300800 */
[----:B------:R0:W-:Y:S01]  /*137f0*/  STL [R1+0x250], R149 ;  /* 0x0002509501007387 */ /* 0x0001e20000100800 */
[----:B--2---:R-:W-:-:S03]  /*13800*/  FADD R150, R25, R150 ;  /* 0x0000009619967221 */ /* 0x004fc60000000000 */
[----:B0-----:R-:W2:Y:S04]  /*13810*/  LDL.LU R149, [R1+0x288] ;  /* 0x0002880001957983 */ /* 0x001ea80000300800 */
[----:B------:R0:W-:Y:S04]  /*13820*/  STL [R1+0x254], R150 ;  /* 0x0002549601007387 */ /* 0x0001e80000100800 */
[----:B0-----:R-:W2:Y:S01]  /*13830*/  LDL.LU R150, [R1+0x28c] ;  /* 0x00028c0001967983 */ /* 0x001ea20000300800 */
[----:B----4-:R-:W-:-:S05]  /*13840*/  FADD R151, R26, R151 ;  /* 0x000000971a977221 */ /* 0x010fca0000000000 */
[----:B------:R0:W-:Y:S04]  /*13850*/  STL [R1+0x258], R151 ;  /* 0x0002589701007387 */ /* 0x0001e80000100800 */
[----:B0-----:R-:W4:Y:S01]  /*13860*/  LDL.LU R151, [R1+0x290] ;  /* 0x0002900001977983 */ /* 0x001f220000300800 */
[----:B------:R-:W-:-:S03]  /*13870*/  FADD R0, R27, R0 ;  /* 0x000000001b007221 */ /* 0x000fc60000000000 */
[----:B------:R-:W4:Y:S04]  /*13880*/  LDL.LU R27, [R1+0x2c8] ;  /* 0x0002c800011b7983 */ /* 0x000f280000300800 */
[----:B------:R-:W4:Y:S04]  /*13890*/  LDL.LU R26, [R1+0x2cc] ;  /* 0x0002cc00011a7983 */ /* 0x000f280000300800 */
[----:B------:R-:W4:Y:S04]  /*138a0*/  LDL.LU R25, [R1+0x2d0] ;  /* 0x0002d00001197983 */ /* 0x000f280000300800 */
[----:B------:R0:W-:Y:S04]  /*138b0*/  STL [R1+0x25c], R0 ;  /* 0x00025c0001007387 */ /* 0x0001e80000100800 */
[----:B------:R-:W4:Y:S04]  /*138c0*/  LDL.LU R24, [R1+0x2d4] ;  /* 0x0002d40001187983 */ /* 0x000f280000300800 */
[----:B0-----:R-:W4:Y:S01]  /*138d0*/  LDL.LU R0, [R1+0x2d8] ;  /* 0x0002d80001007983 */ /* 0x001f220000300800 */
[----:B------:R-:W-:-:S05]  /*138e0*/  FADD R139, R28, R139 ;  /* 0x0000008b1c8b7221 */ /* 0x000fca0000000000 */
[----:B------:R0:W-:Y:S04]  /*138f0*/  STL [R1+0x260], R139 ;  /* 0x0002608b01007387 */ /* 0x0001e80000100800 */
[----:B0-----:R-:W4:Y:S01]  /*13900*/  LDL.LU R139, [R1+0x498] ;  /* 0x00049800018b7983 */ /* 0x001f220000300800 */
[----:B------:R-:W-:-:S03]  /*13910*/  FADD R140, R29, R140 ;  /* 0x0000008c1d8c7221 */ /* 0x000fc60000000000 */
[----:B------:R-:W4:Y:S04]  /*13920*/  LDL.LU R28, [R1+0x2c4] ;  /* 0x0002c400011c7983 */ /* 0x000f280000300800 */
        /* <DEDUP_REMOVED lines=30> */
[----:B---3--:R-:W-:-:S03]  /*13b10*/  FADD R148, R37, R148 ;  /* 0x0000009425947221 */ /* 0x008fc60000000000 */
[----:B------:R-:W3:Y:S04]  /*13b20*/  LDL.LU R36, [R1+0x2a4] ;  /* 0x0002a40001247983 */ /* 0x000ee80000300800 */
[----:B------:R0:W-:Y:S01]  /*13b30*/  STL [R1+0x284], R148 ;  /* 0x0002849401007387 */ /* 0x0001e20000100800 */
[----:B--2---:R-:W-:-:S03]  /*13b40*/  FADD R149, R38, R149 ;  /* 0x0000009526957221 */ /* 0x004fc60000000000 */
[----:B0-----:R-:W2:Y:S04]  /*13b50*/  LDL.LU R148, [R1+0x474] ;  /* 0x0004740001947983 */ /* 0x001ea80000300800 */
[----:B------:R-:W2:Y:S04]  /*13b60*/  LDL.LU R37, [R1+0x2a0] ;  /* 0x0002a00001257983 */ /* 0x000ea80000300800 */
[----:B------:R0:W-:Y:S01]  /*13b70*/  STL [R1+0x288], R149 ;  /* 0x0002889501007387 */ /* 0x0001e20000100800 */
[----:B------:R-:W-:-:S03]  /*13b80*/  FADD R150, R39, R150 ;  /* 0x0000009627967221 */ /* 0x000fc60000000000 */
[----:B0-----:R-:W2:Y:S04]  /*13b90*/  LDL.LU R149, [R1+0x470] ;  /* 0x0004700001957983 */ /* 0x001ea80000300800 */
[----:B------:R-:W2:Y:S04]  /*13ba0*/  LDL.LU R38, [R1+0x29c] ;  /* 0x00029c0001267983 */ /* 0x000ea80000300800 */
[----:B------:R0:W-:Y:S01]  /*13bb0*/  STL [R1+0x28c], R150 ;  /* 0x00028c9601007387 */ /* 0x0001e20000100800 */
[----:B----4-:R-:W-:-:S03]  /*13bc0*/  FADD R151, R40, R151 ;  /* 0x0000009728977221 */ /* 0x010fc60000000000 */
[----:B0-----:R-:W4:Y:S04]  /*13bd0*/  LDL.LU R150, [R1+0x46c] ;  /* 0x00046c0001967983 */ /* 0x001f280000300800 */
[----:B------:R-:W4:Y:S04]  /*13be0*/  LDL.LU R39, [R1+0x298] ;  /* 0x0002980001277983 */ /* 0x000f280000300800 */
[----:B------:R0:W-:Y:S04]  /*13bf0*/  STL [R1+0x290], R151 ;  /* 0x0002909701007387 */ /* 0x0001e80000100800 */
[----:B0-----:R-:W4:Y:S04]  /*13c00*/  LDL.LU R151, [R1+0x468] ;  /* 0x0004680001977983 */ /* 0x001f280000300800 */
[----:B------:R-:W4:Y:S01]  /*13c10*/  LDL.LU R40, [R1+0x294] ;  /* 0x0002940001287983 */ /* 0x000f220000300800 */
        /* <DEDUP_REMOVED lines=13> */
[----:B---3--:R-:W-:Y:S01]  /*13cf0*/  FADD R36, R45, R36 ;  /* 0x000000242d247221 */ /* 0x008fe20000000000 */
[----:B--2---:R-:W-:Y:S01]  /*13d00*/  FADD R37, R44, R37 ;  /* 0x000000252c257221 */ /* 0x004fe20000000000 */
[----:B------:R-:W-:Y:S01]  /*13d10*/  FADD R38, R43, R38 ;  /* 0x000000262b267221 */ /* 0x000fe20000000000 */
[----:B----4-:R-:W-:Y:S01]  /*13d20*/  FADD R39, R42, R39 ;  /* 0x000000272a277221 */ /* 0x010fe20000000000 */
[----:B------:R-:W-:-:S05]  /*13d30*/  FADD R40, R41, R40 ;  /* 0x0000002829287221 */ /* 0x000fca0000000000 */
[----:B------:R0:W-:Y:S04]  /*13d40*/  STL [R1+0x294], R40 ;  /* 0x0002942801007387 */ /* 0x0001e80000100800 */
        /* <DEDUP_REMOVED lines=14> */
[----:B------:R-:W4:Y:S04]  /*13e30*/  LDL.LU R53, [R1+0x2dc] ;  /* 0x0002dc0001357983 */ /* 0x000f280000300800 */
[----:B------:R4:W-:Y:S04]  /*13e40*/  STL [R1+0x2d0], R25 ;  /* 0x0002d01901007387 */ /* 0x0009e80000100800 */
[----:B------:R-:W4:Y:S04]  /*13e50*/  LDL.LU R52, [R1+0x2e0] ;  /* 0x0002e00001347983 */ /* 0x000f280000300800 */
[----:B------:R4:W-:Y:S04]  /*13e60*/  STL [R1+0x2d4], R24 ;  /* 0x0002d41801007387 */ /* 0x0009e80000100800 */
        /* <DEDUP_REMOVED lines=14> */
[----:B--2---:R-:W2:Y:S04]  /*13f50*/  LDL.LU R38, [R1+0x318] ;  /* 0x0003180001267983 */ /* 0x004ea80000300800 */
        /* <DEDUP_REMOVED lines=14> */
[----:B------:R-:W4:Y:S01]  /*14040*/  LDL.LU R0, [R1+0x354] ;  /* 0x0003540001007983 */ /* 0x000f220000300800 */
[----:B------:R-:W-:Y:S01]  /*14050*/  FADD R53, R59, R53 ;  /* 0x000000353b357221 */ /* 0x000fe20000000000 */
        /* <DEDUP_REMOVED lines=242> */
[----:B------:R-:W-:Y:S01]  /*14f80*/  FADD R24, R150, R24 ;  /* 0x0000001896187221 */ /* 0x000fe20000000000 */
[----:B------:R-:W-:-:S05]  /*14f90*/  FADD R0, R0, R151 ;  /* 0x0000009700007221 */ /* 0x000fca0000000000 */
[----:B------:R1:W-:Y:S04]  /*14fa0*/  STL [R1+0x44c], R0 ;  /* 0x00044c0001007387 */ /* 0x0003e80000100800 */
[----:B------:R1:W-:Y:S04]  /*14fb0*/  STL [R1+0x444], R25 ;  /* 0x0004441901007387 */ /* 0x0003e80000100800 */
[----:B------:R1:W-:Y:S02]  /*14fc0*/  STL [R1+0x448], R24 ;  /* 0x0004481801007387 */ /* 0x0003e40000100800 */
.L_x_28:
[----:B01----:R-:W0:Y:S02]  /*14fd0*/  LDC R0, c[0x0][0x28c] ;  /* 0x0000a300ff007b82 */ /* 0x003e240000000800 */
[----:B0-----:R-:W-:-:S13]  /*14fe0*/  ISETP.GE.AND P0, PT, R0, 0x1, PT ;  /* 0x000000010000780c */ /* 0x001fda0003f06270 */
[----:B------:R-:W-:Y:S05]  /*14ff0*/  @!P0 BRA `(.L_x_29) ;  /* 0x0000000000488947 */ /* 0x000fea0003800000 */
[----:B------:R-:W-:-:S06]  /*15000*/  UISETP.NE.AND UP0, UPT, UR22, 0x3, UPT ;  /* 0x000000031600788c */ /* 0x000fcc000bf05270 */
[----:B------:R-:W-:-:S13]  /*15010*/  PLOP3.LUT P0, PT, PT, PT, UP0, 0x80, 0x0 ;  /* 0x000000000000781c */ /* 0x000fda0003f0f008 */
[----:B------:R-:W-:Y:S05]  /*15020*/  @!P0 BRA `(.L_x_30) ;  /* 0x0000000000048947 */ /* 0x000fea0003800000 */
[----:B------:R-:W-:Y:S01]  /*15030*/  BPT.TRAP 0x1 ;  /* 0x000000040000795c */ /* 0x000fe20000300000 */
.L_x_30:
[----:B------:R-:W-:-:S04]  /*15040*/  UISETP.LT.AND UP0, UPT, UR10, 0x1, UPT ;  /* 0x000000010a00788c */ /* 0x000fc8000bf01270 */
[----:B------:R-:W-:Y:S02]  /*15050*/  USEL UR8, UR10, 0x1, UP0 ;  /* 0x000000010a087887 */ /* 0x000fe40008000000 */
[----:B------:R-:W-:Y:S02]  /*15060*/  UISETP.GT.U32.AND UP0, UPT, UR13, 0x1, UPT ;  /* 0x000000010d00788c */ /* 0x000fe4000bf04070 */
[----:B------:R-:W-:-:S04]  /*15070*/  UIADD3 UR8, UR5, UR10, -UR8 ;  /* 0x0000000a05087290 */ /* 0x000fc8000fffe808 */
[----:B------:R-:W-:Y:S01]  /*15080*/  UIMAD.WIDE.U32 UR6, UR8, -0x55555555, URZ ;  /* 0xaaaaaaab080678a5 */ /* 0x000fe2000f8e003f */
[----:B------:R-:W-:-:S03]  /*15090*/  PLOP3.LUT P0, PT, PT, PT, UP0, 0x80, 0x0 ;  /* 0x000000000000781c */ /* 0x000fc60003f0f008 */
[----:B------:R-:W-:-:S04]  /*150a0*/  USHF.R.U32.HI UR6, URZ, 0x1, UR7 ;  /* 0x000000013f067899 */ /* 0x000fc80008011607 */
[----:B------:R-:W-:-:S04]  /*150b0*/  UIMAD UR8, UR6, -0x3, UR8 ;  /* 0xfffffffd060878a4 */ /* 0x000fc8000f8e0208 */
[----:B------:R-:W-:-:S04]  /*150c0*/  ULEA UR8, UR8, UR12, 0x3 ;  /* 0x0000000c08087291 */ /* 0x000fc8000f8e183f */
[----:B------:R-:W-:-:S04]  /*150d0*/  UIADD3 UR8, UR8, 0x18, URZ ;  /* 0x0000001808087890 */ /* 0x000fc8000fffe03f */
[----:B------:R-:W-:-:S09]  /*150e0*/  UPRMT UR8, URZ, 0x654, UR8 ;  /* 0x000006543f087896 */ /* 0x000fd20008000008 */
[----:B------:R-:W-:Y:S01]  /*150f0*/  SYNCS.ARRIVE.TRANS64.RED.A1T0 RZ, [UR8], RZ ;  /* 0x000000ffffff79a7 */ /* 0x000fe20008100408 */
[----:B------:R-:W-:Y:S05]  /*15100*/  @P0 BRA `(.L_x_29) ;  /* 0x0000000000040947 */ /* 0x000fea0003800000 */
[----:B------:R-:W-:Y:S01]  /*15110*/  BPT.TRAP 0x1 ;  /* 0x000000040000795c */ /* 0x000fe20000300000 */
.L_x_29:
[----:B------:R-:W3:Y:S01]  /*15120*/  LDL.LU R28, [R1+0x45c] ;  /* 0x00045c00011c7983 */ /* 0x000ee20000300800 */
[----:B------:R-:W0:Y:S01]  /*15130*/  LDC R25, c[0x0][0x288] ;  /* 0x0000a200ff197b82 */ /* 0x000e220000000800 */
[----:B------:R-:W1:Y:S01]  /*15140*/  S2R R27, SR_TID.X ;  /* 0x00000000001b7919 */ /* 0x000e620000002100 */
[----:B------:R-:W-:Y:S01]  /*15150*/  UIADD3 UR8, UR10, UR5, URZ ;  /* 0x000000050a087290 */ /* 0x000fe2000fffe03f */
[----:B------:R-:W-:Y:S01]  /*15160*/  ULDC UR6, c[0x0][0x284] ;  /* 0x0000a10000067ab9 */ /* 0x000fe20000000800 */
[----:B------:R-:W4:Y:S01]  /*15170*/  LDL.LU R26, [R1+0x458] ;  /* 0x00045800011a7983 */ /* 0x000f220000300800 */
[----:B------:R-:W-:Y:S01]  /*15180*/  USHF.R.S32.HI UR11, URZ, 0x1f, UR9 ;  /* 0x0000001f3f0b7899 */ /* 0x000fe20008011409 */
[----:B------:R-:W-:Y:S01]  /*15190*/  IMAD.MOV.U32 R41, RZ, RZ, -0x1 ;  /* 0xffffffffff297424 */ /* 0x000fe200078e00ff */
[----:B------:R-:W-:Y:S01]  /*151a0*/  UISETP.GT.U32.AND UP0, UPT, UR8, 0x2, UPT ;  /* 0x000000020800788c */ /* 0x000fe2000bf04070 */
[----:B------:R-:W-:Y:S01]  /*151b0*/  ULDC.64 UR16, c[0x0][0x5d0] ;  /* 0x0001740000107ab9 */ /* 0x000fe20000000a00 */
[----:B------:R-:W-:-:S02]  /*151c0*/  UISETP.GE.U32.AND UP1, UPT, UR10, 0x3, UPT ;  /* 0x000000030a00788c */ /* 0x000fc4000bf26070 */
[----:B------:R-:W-:Y:S02]  /*151d0*/  UIMAD UR5, UR11, UR16, URZ ;  /* 0x000000100b0572a4 */ /* 0x000fe4000f8e023f */
[----:B------:R-:W-:Y:S01]  /*151e0*/  UISETP.LT.U32.AND UP0, UPT, UR10, 0x3, UP0 ;  /* 0x000000030a00788c */ /* 0x000fe20008701070 */
[C---:B-1----:R-:W-:Y:S01]  /*151f0*/  LOP3.LUT R24, R27.reuse, 0x3, RZ, 0xc0, !PT ;  /* 0x000000031b187812 */ /* 0x042fe200078ec0ff */
[----:B------:R-:W-:Y:S01]  /*15200*/  IMAD.SHL.U32 R32, R27, 0x2, RZ ;  /* 0x000000021b207824 */ /* 0x000fe200078e00ff */
[----:B------:R-:W-:-:S03]  /*15210*/  SHF.R.U32.HI R34, RZ, 0x7, R27 ;  /* 0x00000007ff227819 */ /* 0x000fc6000001161b */
[----:B0-----:R-:W-:Y:S01]  /*15220*/  IMAD R24, R24, -0x2, R25 ;  /* 0xfffffffe18187824 */ /* 0x001fe200078e0219 */
[----:B------:R-:W-:Y:S02]  /*15230*/  LOP3.LUT R34, R34, 0x1, RZ, 0xc0, !PT ;  /* 0x0000000122227812 */ /* 0x000fe400078ec0ff */
[----:B------:R-:W-:-:S03]  /*15240*/  LOP3.LUT R32, R32, 0x6, RZ, 0xc0, !PT ;  /* 0x0000000620207812 */ /* 0x000fc600078ec0ff */
[----:B------:R-:W-:Y:S02]  /*15250*/  IMAD.SHL.U32 R35, R34, 0x40, RZ ;  /* 0x0000004022237824 */ /* 0x000fe400078e00ff */
[----:B---3--:R-:W-:-:S04]  /*15260*/  IMAD.WIDE R36, R28, 0x100, RZ ;  /* 0x000001001c247825 */ /* 0x008fc800078e02ff */
[----:B----4-:R-:W-:Y:S01]  /*15270*/  IMAD.SHL.U32 R0, R26, 0x100, RZ ;  /* 0x000001001a007824 */ /* 0x010fe200078e00ff */
[----:B------:R-:W-:Y:S01]  /*15280*/  PRMT R32, R32, 0x6540, R26 ;  /* 0x0000654020207816 */ /* 0x000fe2000000001a */
[----:B------:R-:W-:-:S03]  /*15290*/  IMAD.U32 R26, RZ, RZ, UR16 ;  /* 0x00000010ff1a7e24 */ /* 0x000fc6000f8e00ff */
[----:B------:R-:W-:Y:S01]  /*152a0*/  ISETP.GE.AND P0, PT, R0, R25, PT ;  /* 0x000000190000720c */ /* 0x000fe20003f06270 */
[----:B------:R-:W-:Y:S01]  /*152b0*/  IMAD.IADD R0, R24, 0x1, -R0 ;  /* 0x0000000118007824 */ /* 0x000fe200078e0a00 */
[----:B------:R-:W-:Y:S02]  /*152c0*/  SHF.R.U32.HI R24, RZ, 0x2, R27 ;  /* 0x00000002ff187819 */ /* 0x000fe4000001161b */
[----:B------:R-:W-:Y:S02]  /*152d0*/  LOP3.LUT R25, R27, 0x60, RZ, 0xc0, !PT ;  /* 0x000000601b197812 */ /* 0x000fe400078ec0ff */
[----:B------:R-:W-:Y:S02]  /*152e0*/  LOP3.LUT R24, R24, 0x7, RZ, 0xc0, !PT ;  /* 0x0000000718187812 */ /* 0x000fe400078ec0ff */
[----:B------:R-:W-:Y:S02]  /*152f0*/  SHF.R.U32.HI R25, RZ, 0x1, R25 ;  /* 0x00000001ff197819 */ /* 0x000fe40000011619 */
[----:B------:R-:W-:-:S02]  /*15300*/  LOP3.LUT R35, R35, 0x40, R24, 0xe2, !PT ;  /* 0x0000004023237812 */ /* 0x000fc400078ee218 */
[----:B------:R-:W-:Y:S02]  /*15310*/  IADD3 R24, RZ, -R25, -R24 ;  /* 0x80000019ff187210 */ /* 0x000fe40007ffe818 */
[----:B------:R-:W-:Y:S02]  /*15320*/  SHF.R.S32.HI R33, RZ, 0x1f, R32 ;  /* 0x0000001fff217819 */ /* 0x000fe40000011420 */
[----:B------:R-:W-:Y:S01]  /*15330*/  LOP3.LUT R35, R36, R35, R25, 0xfe, !PT ;  /* 0x0000002324237212 */ /* 0x000fe200078efe19 */
[----:B------:R-:W-:Y:S02]  /*15340*/  IMAD R34, R34, -0x40, R24 ;  /* 0xffffffc022227824 */ /* 0x000fe400078e0218 */
[----:B------:R-:W-:Y:S02]  /*15350*/  IMAD.SHL.U32 R24, R28, 0x100, RZ ;  /* 0x000001001c187824 */ /* 0x000fe400078e00ff */
[----:B------:R-:W-:-:S03]  /*15360*/  IMAD.WIDE.U32 R26, R26, UR9, R32 ;  /* 0x000000091a1a7c25 */ /* 0x000fc6000f8e0020 */
[C---:B------:R-:W-:Y:S02]  /*15370*/  IADD3 R34, -R24.reuse, UR6, R34 ;  /* 0x0000000618227c10 */ /* 0x040fe4000fffe122 */
[----:B------:R-:W-:Y:S01]  /*15380*/  ISETP.GE.OR P0, PT, R24, UR6, P0 ;  /* 0x0000000618007c0c */ /* 0x000fe20008706670 */
[----:B------:R-:W-:-:S04]  /*15390*/  UIMAD.WIDE.U32 UR6, UR8, -0x55555555, URZ ;  /* 0xaaaaaaab080678a5 */ /* 0x000fc8000f8e003f */
[----:B------:R-:W-:Y:S02]  /*153a0*/  USHF.R.U32.HI UR6, URZ, 0x1, UR7 ;  /* 0x000000013f067899 */ /* 0x000fe40008011607 */
[----:B------:R-:W-:Y:S02]  /*153b0*/  UIMAD UR7, UR9, UR17, UR5 ;  /* 0x00000011090772a4 */ /* 0x000fe4000f8e0205 */
[----:B------:R-:W-:-:S04]  /*153c0*/  USEL UR5, URZ, 0x1, !UP0 ;  /* 0x000000013f057887 */ /* 0x000fc8000c000000 */
[----:B------:R-:W-:Y:S01]  /*153d0*/  ULOP3.LUT UR4, UR4, UR5, URZ, 0x3c, !UPT ;  /* 0x0000000504047292 */ /* 0x000fe2000f8e3c3f */
[----:B------:R-:W-:Y:S01]  /*153e0*/  VIADD R27, R27, UR7 ;  /* 0x000000071b1b7c36 */ /* 0x000fe20008000000 */
[----:B------:R-:W-:Y:S02]  /*153f0*/  UIMAD UR5, UR6, -0x3, UR8 ;  /* 0xfffffffd060578a4 */ /* 0x000fe4000f8e0208 */
[----:B------:R-:W-:Y:S01]  /*15400*/  @UP1 ULOP3.LUT UR4, UR4, 0x1, UR6, 0x78, !UPT ;  /* 0x0000000104041892 */ /* 0x000fe2000f8e7806 */
[----:B------:R-:W-:Y:S11]  /*15410*/  @P0 BRA `(.L_x_31) ;  /* 0x0000012400ac0947 */ /* 0x000ff60003800000 */
[----:B------:R-:W0:Y:S01]  /*15420*/  LDC.64 R28, c[0x0][0x5c8] ;  /* 0x00017200ff1c7b82 */ /* 0x000e220000000a00 */
[----:B------:R-:W-:Y:S01]  /*15430*/  ULDC.64 UR6, c[0x0][0x5c0] ;  /* 0x0001700000067ab9 */ /* 0x000fe20000000a00 */
[----:B------:R-:W-:Y:S01]  /*15440*/  BSSY B0, `(.L_x_31) ;  /* 0x0001268000007945 */ /* 0x000fe20003800000 */
[-C--:B0-----:R-:W-:Y:S01]  /*15450*/  IMAD R24, R37, R28.reuse, RZ ;  /* 0x0000001c25187224 */ /* 0x081fe200078e02ff */
[----:B------:R-:W-:Y:S01]  /*15460*/  SHF.L.U64.HI R38, R28, 0x3, R29 ;  /* 0x000000031c267819 */ /* 0x000fe2000001021d */
[----:B------:R-:W-:-:S04]  /*15470*/  IMAD.WIDE.U32 R26, R35, R28, R26 ;  /* 0x0000001c231a7225 */ /* 0x000fc800078e001a */
[----:B------:R-:W-:Y:S01]  /*15480*/  IMAD R24, R35, R29, R24 ;  /* 0x0000001d23187224 */ /* 0x000fe200078e0218 */
[C---:B------:R-:W-:Y:S01]  /*15490*/  LEA R30, P2, R28.reuse, R26, 0x7 ;  /* 0x0000001a1c1e7211 */ /* 0x040fe200078438ff */
[----:B------:R-:W-:Y:S02]  /*154a0*/  IMAD.SHL.U32 R25, R28, 0x8, RZ ;  /* 0x000000081c197824 */ /* 0x000fe400078e00ff */
[----:B------:R-:W-:Y:S01]  /*154b0*/  IMAD.IADD R27, R27, 0x1, R24 ;  /* 0x000000011b1b7824 */ /* 0x000fe200078e0218 */
[C---:B------:R-:W-:Y:S02]  /*154c0*/  IADD3 R24, P5, R26.reuse, UR6, RZ ;  /* 0x000000061a187c10 */ /* 0x040fe4000ffbe0ff */
[----:B------:R-:W-:Y:S02]  /*154d0*/  IADD3 R26, P0, P1, R26, UR6, R25 ;  /* 0x000000061a1a7c10 */ /* 0x000fe4000f91e019 */
[----:B------:R-:W-:Y:S02]  /*154e0*/  LEA.HI.X R31, R28, R27, R29, 0x7, P2 ;  /* 0x0000001b1c1f7211 */ /* 0x000fe400010f3c1d */
[----:B------:R-:W-:-:S02]  /*154f0*/  IADD3 R28, P2, P3, R30, UR6, R25 ;  /* 0x000000061e1c7c10 */ /* 0x000fc4000fb5e019 */
[----:B------:R-:W-:Y:S02]  /*15500*/  IADD3.X R25, R27, UR7, RZ, P5, !PT ;  /* 0x000000071b197c10 */ /* 0x000fe4000affe4ff */
[----:B------:R-:W-:Y:S02]  /*15510*/  FSETP.NEU.AND P5, PT, RZ, UR21, PT ;  /* 0x00000015ff007c0b */ /* 0x000fe4000bfad000 */
[----:B------:R-:W-:Y:S02]  /*15520*/  IADD3 R30, P6, R30, UR6, RZ ;  /* 0x000000061e1e7c10 */ /* 0x000fe4000ffde0ff */
[--C-:B------:R-:W-:Y:S02]  /*15530*/  IADD3.X R29, R31, UR7, R38.reuse, P2, P3 ;  /* 0x000000071f1d7c10 */ /* 0x100fe400097e6426 */
[----:B------:R-:W-:Y:S02]  /*15540*/  IADD3.X R27, R27, UR7, R38, P0, P1 ;  /* 0x000000071b1b7c10 */ /* 0x000fe400087e2426 */
[----:B------:R-:W-:-:S05]  /*15550*/  IADD3.X R31, R31, UR7, RZ, P6, !PT ;  /* 0x000000071f1f7c10 */ /* 0x000fca000b7fe4ff */
[----:B------:R-:W-:Y:S05]  /*15560*/  @!P5 BRA `(.L_x_32) ;  /* 0x000000d800f4d947 */ /* 0x000fea0003800000 */
[----:B------:R-:W-:Y:S01]  /*15570*/  ULDC.64 UR6, c[0x0][0x5b8] ;  /* 0x00016e0000067ab9 */ /* 0x000fe20000000a00 */
[----:B------:R-:W-:Y:S01]  /*15580*/  BSSY B1, `(.L_x_33) ;  /* 0x0000013000017945 */ /* 0x000fe20003800000 */
[----:B------:R-:W-:Y:S01]  /*15590*/  IMAD.U32 R38, RZ, RZ, UR6 ;  /* 0x00000006ff267e24 */ /* 0x000fe2000f8e00ff */
[----:B------:R-:W-:-:S03]  /*155a0*/  UIMAD UR6, UR11, UR6, URZ ;  /* 0x000000060b0672a4 */ /* 0x000fc6000f8e023f */
[----:B------:R-:W-:Y:S01]  /*155b0*/  IMAD.WIDE.U32 R32, R38, UR9, R32 ;  /* 0x0000000926207c25 */ /* 0x000fe2000f8e0020 */
[----:B------:R-:W-:-:S03]  /*155c0*/  UIMAD UR6, UR9, UR7, UR6 ;  /* 0x00000007090672a4 */ /* 0x000fc6000f8e0206 */
[----:B------:R-:W-:Y:S01]  /*155d0*/  IMAD.MOV.U32 R38, RZ, RZ, R32 ;  /* 0x000000ffff267224 */ /* 0x000fe200078e0020 */
[----:B------:R-:W-:Y:S02]  /*155e0*/  ULDC.64 UR8, c[0x0][0x5a8] ;  /* 0x00016a0000087ab9 */ /* 0x000fe40000000a00 */
[----:B------:R-:W-:Y:S01]  /*155f0*/  VIADD R39, R33, UR6 ;  /* 0x0000000621277c36 */ /* 0x000fe20008000000 */
[----:B------:R-:W-:Y:S02]  /*15600*/  ULDC.64 UR6, c[0x0][0x5b0] ;  /* 0x00016c0000067ab9 */ /* 0x000fe40000000a00 */
[----:B------:R-:W-:Y:S02]  /*15610*/  IMAD R40, R37, UR6, RZ ;  /* 0x0000000625287c24 */ /* 0x000fe4000f8e02ff */
[----:B------:R-:W-:-:S04]  /*15620*/  IMAD.WIDE.U32 R32, R35, UR6, R38 ;  /* 0x0000000623207c25 */ /* 0x000fc8000f8e0026 */
[----:B------:R-:W-:Y:S01]  /*15630*/  IMAD R40, R35, UR7, R40 ;  /* 0x0000000723287c24 */ /* 0x000fe2000f8e0228 */
[----:B------:R-:W-:-:S04]  /*15640*/  IADD3 R32, P0, R32, UR8, RZ ;  /* 0x0000000820207c10 */ /* 0x000fc8000ff1e0ff */
[--C-:B------:R-:W-:Y:S02]  /*15650*/  IADD3.X R33, R33, UR9, R40.reuse, P0, !PT ;  /* 0x0000000921217c10 */ /* 0x100fe400087fe428 */
[----:B------:R-:W-:Y:S02]  /*15660*/  ISETP.GE.AND P0, PT, R34, 0x1, PT ;  /* 0x000000012200780c */ /* 0x000fe40003f06270 */
[----:B------:R-:W-:Y:S02]  /*15670*/  PRMT R40, RZ, 0x7610, R40 ;  /* 0x00007610ff287816 */ /* 0x000fe40000000028 */
[----:B------:R-:W-:-:S13]  /*15680*/  ISETP.LT.OR P1, PT, R0, 0x1, !P0 ;  /* 0x000000010000780c */ /* 0x000fda0004721670 */
[----:B------:R-:W-:Y:S05]  /*15690*/  @P1 BRA `(.L_x_34) ;  /* 0x0000000000041947 */ /* 0x000fea0003800000 */
[----:B------:R0:W5:Y:S02]  /*156a0*/  LDG.E.U8 R40, desc[UR14][R32.64] ;  /* 0x0000000e20287981 */ /* 0x000164000c1e1100 */
.L_x_34:
[----:B------:R-:W-:Y:S05]  /*156b0*/  BSYNC B1 ;  /* 0x0000000000017941 */ /* 0x000fea0003800000 */
.L_x_33:
[----:B-----5:R-:W-:Y:S01]  /*156c0*/  LOP3.LUT R40, R40, 0xff, RZ, 0xc0, !PT ;  /* 0x000000ff28287812 */ /* 0x020fe200078ec0ff */
[----:B------:R-:W-:Y:S03]  /*156d0*/  BSSY B1, `(.L_x_35) ;  /* 0x000000b000017945 */ /* 0x000fe60003800000 */
[----:B------:R-:W-:-:S05]  /*156e0*/  F2FP.F16.E4M3.UNPACK_B R40, R40 ;  /* 0x00000028ff28723e */ /* 0x000fca00020006ff */
[----:B------:R-:W-:-:S05]  /*156f0*/  HADD2.F32 R40, -RZ, R40.H0_H0 ;  /* 0x20000028ff287230 */ /* 0x000fca0000004100 */
[----:B------:R-:W-:-:S04]  /*15700*/  FMUL R40, R40, UR21 ;  /* 0x0000001528287c20 */ /* 0x000fc80008400000 */
[----:B------:R-:W-:-:S05]  /*15710*/  FFMA R2, R2, UR20, R40 ;  /* 0x0000001402027c23 */ /* 0x000fca0008000028 */
[----:B------:R-:W-:-:S05]  /*15720*/  F2FP.SATFINITE.E4M3.F32.PACK_AB_MERGE_C R2, RZ, R2, RZ ;  /* 0x00000002ff02723e */ /* 0x000fca00048070ff */
[----:B------:R1:W-:Y:S01]  /*15730*/  @!P1 STG.E.U8 desc[UR14][R24.64], R2 ;  /* 0x0000000218009986 */ /* 0x0003e2000c10110e */
[----:B------:R-:W-:Y:S02]  /*15740*/  ISETP.LT.OR P1, PT, R0, 0x2, !P0 ;  /* 0x000000020000780c */ /* 0x000fe40004721670 */
[----:B-1----:R-:W-:-:S11]  /*15750*/  PRMT R2, RZ, 0x7610, R2 ;  /* 0x00007610ff027816 */ /* 0x002fd60000000002 */
[----:B------:R-:W-:Y:S05]  /*15760*/  @P1 BRA `(.L_x_36) ;  /* 0x0000000000041947 */ /* 0x000fea0003800000 */
[----:B------:R1:W5:Y:S02]  /*15770*/  LDG.E.U8 R2, desc[UR14][R32.64+0x1] ;  /* 0x0000010e20027981 */ /* 0x000364000c1e1100 */
.L_x_36:
[----:B------:R-:W-:Y:S05]  /*15780*/  BSYNC B1 ;  /* 0x0000000000017941 */ /* 0x000fea0003800000 */
.L_x_35:
        /* <DEDUP_REMOVED lines=8> */
[----:B------:R-:W-:-:S05]  /*15810*/  IADD3 R2, P1, R35, 0x8, RZ ;  /* 0x0000000823027810 */ /* 0x000fca0007f3e0ff */
[----:B---3--:R-:W-:-:S04]  /*15820*/  IMAD.X R3, RZ, RZ, R37, P1 ;  /* 0x000000ffff037224 */ /* 0x008fc800008e0625 */
[----:B------:R-:W-:-:S04]  /*15830*/  IMAD R3, R3, UR6, RZ ;  /* 0x0000000603037c24 */ /* 0x000fc8000f8e02ff */
[C---:B------:R-:W-:Y:S02]  /*15840*/  IMAD R40, R2.reuse, UR7, R3 ;  /* 0x0000000702287c24 */ /* 0x040fe4000f8e0203 */
[----:B------:R-:W-:-:S03]  /*15850*/  IMAD.WIDE.U32 R2, R2, UR6, R38 ;  /* 0x0000000602027c25 */ /* 0x000fc6000f8e0026 */
[----:B------:R-:W-:-:S04]  /*15860*/  IADD3 R2, P1, R2, UR8, RZ ;  /* 0x0000000802027c10 */ /* 0x000fc8000ff3e0ff */
[--C-:B------:R-:W-:Y:S02]  /*15870*/  IADD3.X R3, R3, UR9, R40.reuse, P1, !PT ;  /* 0x0000000903037c10 */ /* 0x100fe40008ffe428 */
[----:B------:R-:W-:Y:S02]  /*15880*/  ISETP.GE.AND P1, PT, R34, 0x9, PT ;  /* 0x000000092200780c */ /* 0x000fe40003f26270 */
[----:B------:R-:W-:Y:S02]  /*15890*/  PRMT R40, RZ, 0x7610, R40 ;  /* 0x00007610ff287816 */ /* 0x000fe40000000028 */
[----:B------:R-:W-:-:S13]  /*158a0*/  ISETP.LT.OR P2, PT, R0, 0x1, !P1 ;  /* 0x000000010000780c */ /* 0x000fda0004f41670 */
[----:B------:R-:W-:Y:S05]  /*158b0*/  @P2 BRA `(.L_x_38) ;  /* 0x0000000000042947 */ /* 0x000fea0003800000 */
[----:B------:R3:W5:Y:S02]  /*158c0*/  LDG.E.U8 R40, desc[UR14][R2.64] ;  /* 0x0000000e02287981 */ /* 0x000764000c1e1100 */
.L_x_38:
[----:B------:R-:W-:Y:S05]  /*158d0*/  BSYNC B1 ;  /* 0x0000000000017941 */ /* 0x000fea0003800000 */
.L_x_37:
        /* <DEDUP_REMOVED lines=9> */
[----:B----4-:R-:W-:-:S11]  /*15970*/  PRMT R4, RZ, 0x7610, R4 ;  /* 0x00007610ff047816 */ /* 0x010fd60000000004 */
[----:B------:R-:W-:Y:S05]  /*15980*/  @P2 BRA `(.L_x_40) ;  /* 0x0000000000042947 */ /* 0x000fea0003800000 */
[----:B------:R4:W5:Y:S02]  /*15990*/  LDG.E.U8 R4, desc[UR14][R2.64+0x1] ;  /* 0x0000010e02047981 */ /* 0x000964000c1e1100 */
.L_x_40:
[----:B------:R-:W-:Y:S05]  /*159a0*/  BSYNC B1 ;  /* 0x0000000000017941 */ /* 0x000fea0003800000 */
.L_x_39:
[----:B-----5:R-:W-:Y:S01]  /*159b0*/  LOP3.LUT R4, R4, 0xff, RZ, 0xc0, !PT ;  /* 0x000000ff04047812 */ /* 0x020fe200078ec0ff */
[----:B------:R-:W-:Y:S01]  /*159c0*/  BSSY B1, `(.L_x_41) ;  /* 0x000000b000017945 */ /* 0x000fe20003800000 */
[----:B------:R-:W-:Y:S02]  /*159d0*/  ISETP.LT.OR P3, PT, R0, 0x9, !P0 ;  /* 0x000000090000780c */ /* 0x000fe40004761670 */
[----:B------:R-:W-:-:S05]  /*159e0*/  F2FP.F16.E4M3.UNPACK_B R4, R4 ;  /* 0x00000004ff04723e */ /* 0x000fca00020006ff */
[----:B------:R-:W-:-:S05]  /*159f0*/  HADD2.F32 R4, -RZ, R4.H0_H0 ;  /* 0x20000004ff047230 */ /* 0x000fca0000004100 */
[----:B------:R-:W-:-:S04]  /*15a00*/  FMUL R4, R4, UR21 ;  /* 0x0000001504047c20 */ /* 0x000fc80008400000 */
[--C-:B------:R-:W-:Y:S01]  /*15a10*/  FFMA R5, R5, UR20, R4.reuse ;  /* 0x0000001405057c23 */ /* 0x100fe20008000004 */
[----:B------:R-:W-:-:S04]  /*15a20*/  PRMT R4, RZ, 0x7610, R4 ;  /* 0x00007610ff047816 */ /* 0x000fc80000000004 */
[----:B------:R-:W-:-:S05]  /*15a30*/  F2FP.SATFINITE.E4M3.F32.PACK_AB_MERGE_C R5, RZ, R5, RZ ;  /* 0x00000005ff05723e */ /* 0x000fca00048070ff */
[----:B------:R0:W-:Y:S01]  /*15a40*/  @!P2 STG.E.U8 desc[UR14][R26.64+0x1], R5 ;  /* 0x000001051a00a986 */ /* 0x0001e2000c10110e */
[----:B------:R-:W-:Y:S05]  /*15a50*/  @P3 BRA `(.L_x_42) ;  /* 0x0000000000043947 */ /* 0x000fea0003800000 */
[----:B------:R0:W5:Y:S02]  /*15a60*/  LDG.E.U8 R4, desc[UR14][R32.64+0x8] ;  /* 0x0000080e20047981 */ /* 0x000164000c1e1100 */
.L_x_42:
[----:B------:R-:W-:Y:S05]  /*15a70*/  BSYNC B1 ;  /* 0x0000000000017941 */ /* 0x000fea0003800000 */
.L_x_41:
        /* <DEDUP_REMOVED lines=12> */
.L_x_44:
[----:B------:R-:W-:Y:S05]  /*15b40*/  BSYNC B1 ;  /* 0x0000000000017941 */ /* 0x000fea0003800000 */
.L_x_43:
        /* <DEDUP_REMOVED lines=12> */
.L_x_46:
[----:B------:R-:W-:Y:S05]  /*15c10*/  BSYNC B1 ;  /* 0x0000000000017941 */ /* 0x000fea0003800000 */
.L_x_45:
        /* <DEDUP_REMOVED lines=12> */
.L_x_48:
[----:B------:R-:W-:Y:S05]  /*15ce0*/  BSYNC B1 ;  /* 0x0000000000017941 */ /* 0x000fea0003800000 */
.L_x_47:
        /* <DEDUP_REMOVED lines=12> */
.L_x_50:
[----:B------:R-:W-:Y:S05]  /*15db0*/  BSYNC B1 ;  /* 0x0000000000017941 */ /* 0x000fea0003800000 */
.L_x_49:
        /* <DEDUP_REMOVED lines=12> */
.L_x_52:
[----:B------:R-:W-:Y:S05]  /*15e80*/  BSYNC B1 ;  /* 0x0000000000017941 */ /* 0x000fea0003800000 */
.L_x_51:
        /* <DEDUP_REMOVED lines=12> */
.L_x_54:
[----:B------:R-:W-:Y:S05]  /*15f50*/  BSYNC B1 ;  /* 0x0000000000017941 */ /* 0x000fea0003800000 */
.L_x_53:
        /* <DEDUP_REMOVED lines=12> */
.L_x_56:
[----:B------:R-:W-:Y:S05]  /*16020*/  BSYNC B1 ;  /* 0x0000000000017941 */ /* 0x000fea0003800000 */
.L_x_55:
        /* <DEDUP_REMOVED lines=12> */
.L_x_58:
[----:B------:R-:W-:Y:S05]  /*160f0*/  BSYNC B1 ;  /* 0x0000000000017941 */ /* 0x000fea0003800000 */
.L_x_57:
        /* <DEDUP_REMOVED lines=12> */
.L_x_60:
[----:B------:R-:W-:Y:S05]  /*161c0*/  BSYNC B1 ;  /* 0x0000000000017941 */ /* 0x000fea0003800000 */
.L_x_59:
        /* <DEDUP_REMOVED lines=12> */
.L_x_62:
[----:B------:R-:W-:Y:S05]  /*16290*/  BSYNC B1 ;  /* 0x0000000000017941 */ /* 0x000fea0003800000 */
.L_x_61:
        /* <DEDUP_REMOVED lines=12> */
.L_x_64:
[----:B------:R-:W-:Y:S05]  /*16360*/  BSYNC B1 ;  /* 0x0000000000017941 */ /* 0x000fea0003800000 */
.L_x_63:
        /* <DEDUP_REMOVED lines=12> */
.L_x_66:
[----:B------:R-:W-:Y:S05]  /*16430*/  BSYNC B1 ;  /* 0x0000000000017941 */ /* 0x000fea0003800000 */
.L_x_65:
        /* <DEDUP_REMOVED lines=12> */
.L_x_68:
[----:B------:R-:W-:Y:S05]  /*16500*/  BSYNC B1 ;  /* 0x0000000000017941 */ /* 0x000fea0003800000 */
.L_x_67:
        /* <DEDUP_REMOVED lines=12> */
.L_x_70:
[----:B------:R-:W-:Y:S05]  /*165d0*/  BSYNC B1 ;  /* 0x0000000000017941 */ /* 0x000fea0003800000 */
.L_x_69:
        /* <DEDUP_REMOVED lines=12> */
.L_x_72:
[----:B------:R-:W-:Y:S05]  /*166a0*/  BSYNC B1 ;  /* 0x0000000000017941 */ /* 0x000fea0003800000 */
.L_x_71:
        /* <DEDUP_REMOVED lines=12> */
.L_x_74:
[----:B------:R-:W-:Y:S05]  /*16770*/  BSYNC B1 ;  /* 0x0000000000017941 */ /* 0x000fea0003800000 */
.L_x_73:
        /* <DEDUP_REMOVED lines=12> */
.L_x_76:
[----:B------:R-:W-:Y:S05]  /*16840*/  BSYNC B1 ;  /* 0x0000000000017941 */ /* 0x000fea0003800000 */
.L_x_75:
        /* <DEDUP_REMOVED lines=12> */
.L_x_78:
[----:B------:R-:W-:Y:S05]  /*16910*/  BSYNC B1 ;  /* 0x0000000000017941 */ /* 0x000fea0003800000 */
.L_x_77:
        /* <DEDUP_REMOVED lines=12> */
.L_x_80:
[----:B------:R-:W-:Y:S05]  /*169e0*/  BSYNC B1 ;  /* 0x0000000000017941 */ /* 0x000fea0003800000 */
.L_x_79:
        /* <DEDUP_REMOVED lines=12> */
.L_x_82:
[----:B------:R-:W-:Y:S05]  /*16ab0*/  BSYNC B1 ;  /* 0x0000000000017941 */ /* 0x000fea0003800000 */
.L_x_81:
        /* <DEDUP_REMOVED lines=12> */
.L_x_84:
[----:B------:R-:W-:Y:S05]  /*16b80*/  BSYNC B1 ;  /* 0x0000000000017941 */ /* 0x000fea0003800000 */
.L_x_83:
        /* <DEDUP_REMOVED lines=12> */
.L_x_86:
[----:B------:R-:W-:Y:S05]  /*16c50*/  BSYNC B1 ;  /* 0x0000000000017941 */ /* 0x000fea0003800000 */
.L_x_85:
        /* <DEDUP_REMOVED lines=12> */
.L_x_88:
[----:B------:R-:W-:Y:S05]  /*16d20*/  BSYNC B1 ;  /* 0x0000000000017941 */ /* 0x000fea0003800000 */
.L_x_87:
        /* <DEDUP_REMOVED lines=12> */
.L_x_90:
[----:B------:R-:W-:Y:S05]  /*16df0*/  BSYNC B1 ;  /* 0x0000000000017941 */ /* 0x000fea0003800000 */
.L_x_89:
        /* <DEDUP_REMOVED lines=12> */
.L_x_92:
[----:B------:R-:W-:Y:S05]  /*16ec0*/  BSYNC B1 ;  /* 0x0000000000017941 */ /* 0x000fea0003800000 */
.L_x_91:
        /* <DEDUP_REMOVED lines=12> */
.L_x_94:
[----:B------:R-:W-:Y:S05]  /*16f90*/  BSYNC B1 ;  /* 0x0000000000017941 */ /* 0x000fea0003800000 */
.L_x_93:
        /* <DEDUP_REMOVED lines=12> */
.L_x_96:
[----:B------:R-:W-:Y:S05]  /*17060*/  BSYNC B1 ;  /* 0x0000000000017941 */ /* 0x000fea0003800000 */
.L_x_95:
        /* <DEDUP_REMOVED lines=12> */
.L_x_98:
[----:B------:R-:W-:Y:S05]  /*17130*/  BSYNC B1 ;  /* 0x0000000000017941 */ /* 0x000fea0003800000 */
.L_x_97:
        /* <DEDUP_REMOVED lines=12> */
.L_x_100:
[----:B------:R-:W-:Y:S05]  /*17200*/  BSYNC B1 ;  /* 0x0000000000017941 */ /* 0x000fea0003800000 */
.L_x_99:
        /* <DEDUP_REMOVED lines=12> */
.L_x_102:
[----:B------:R-:W-:Y:S05]  /*172d0*/  BSYNC B1 ;  /* 0x0000000000017941 */ /* 0x000fea0003800000 */
.L_x_101:
        /* <DEDUP_REMOVED lines=12> */
.L_x_104:
[----:B------:R-:W-:Y:S05]  /*173a0*/  BSYNC B1 ;  /* 0x0000000000017941 */ /* 0x000fea0003800000 */
.L_x_103:
        /* <DEDUP_REMOVED lines=12> */
.L_x_106:
[----:B------:R-:W-:Y:S05]  /*17470*/  BSYNC B1 ;  /* 0x0000000000017941 */ /* 0x000fea0003800000 */
.L_x_105:
        /* <DEDUP_REMOVED lines=12> */
.L_x_108:
[----:B------:R-:W-:Y:S05]  /*17540*/  BSYNC B1 ;  /* 0x0000000000017941 */ /* 0x000fea0003800000 */
.L_x_107:
        /* <DEDUP_REMOVED lines=12> */
.L_x_110:
[----:B------:R-:W-:Y:S05]  /*17610*/  BSYNC B1 ;  /* 0x0000000000017941 */ /* 0x000fea0003800000 */
.L_x_109:
        /* <DEDUP_REMOVED lines=12> */
.L_x_112:
[----:B------:R-:W-:Y:S05]  /*176e0*/  BSYNC B1 ;  /* 0x0000000000017941 */ /* 0x000fea0003800000 */
.L_x_111:
        /* <DEDUP_REMOVED lines=12> */
.L_x_114:
[----:B------:R-:W-:Y:S05]  /*177b0*/  BSYNC B1 ;  /* 0x0000000000017941 */ /* 0x000fea0003800000 */
.L_x_113:
[----:B-----5:R-:W-:Y:S01]  /*177c0*/  LOP3.LUT R4, R4, 0xff, RZ, 0xc0, !PT ;  /* 0x000000ff04047812 */ /* 0x020fe200078ec0ff */
[----:B------:R-:W-:Y:S01]  /*177d0*/  BSSY B1, `(.L_x_115) ;  /* 0x000000b000017945 */ /* 0x000fe20003800000 */
[----:B------:R-:W-:Y:S02]  /*177e0*/  ISETP.LT.OR P2, PT, R0, 0x52, !P0 ;  /* 0x000000520000780c */ /* 0x000fe40004741670 */
[----:B------:R-:W-:-:S05]  /*177f0*/  F2FP.F16.E4M3.UNPACK_B R4, R4 ;  /* 0x00000004ff04723e */ /* 0x000fca00020006ff */
[----:B------:R-:W-:-:S05]  /*17800*/  HADD2.F32 R4, -RZ, R4.H0_H0 ;  /* 0x20000004ff047230 */ /* 0x000fca0000004100 */
[----:B------:R-:W-:-:S04]  /*17810*/  FMUL R4, R4, UR21 ;  /* 0x0000001504047c20 */ /* 0x000fc80008400000 */
[----:B------:R-:W-:-:S05]  /*17820*/  FFMA R4, R170, UR20, R4 ;  /* 0x00000014aa047c23 */ /* 0x000fca0008000004 */
[----:B0-----:R-:W-:Y:S02]  /*17830*/  F2FP.SATFINITE.E4M3.F32.PACK_AB_MERGE_C R5, RZ, R4, RZ ;  /* 0x00000004ff05723e */ /* 0x001fe400048070ff */
[----:B------:R-:W-:-:S03]  /*17840*/  PRMT R4, RZ, 0x7610, R4 ;  /* 0x00007610ff047816 */ /* 0x000fc60000000004 */
[----:B------:R0:W-:Y:S01]  /*17850*/  @!P3 STG.E.U8 desc[UR14][R24.64+0x50], R5 ;  /* 0x000050051800b986 */ /* 0x0001e2000c10110e */
[----:B------:R-:W-:Y:S05]  /*17860*/  @P2 BRA `(.L_x_116) ;  /* 0x0000000000042947 */ /* 0x000fea0003800000 */
[----:B------:R0:W5:Y:S02]  /*17870*/  LDG.E.U8 R4, desc[UR14][R32.64+0x51] ;  /* 0x0000510e20047981 */ /* 0x000164000c1e1100 */
.L_x_116:
[----:B------:R-:W-:Y:S05]  /*17880*/  BSYNC B1 ;  /* 0x0000000000017941 */ /* 0x000fea0003800000 */
.L_x_115:
        /* <DEDUP_REMOVED lines=12> */
.L_x_118:
[----:B------:R-:W-:Y:S05]  /*17950*/  BSYNC B1 ;  /* 0x0000000000017941 */ /* 0x000fea0003800000 */
.L_x_117:
        /* <DEDUP_REMOVED lines=12> */
.L_x_120:
[----:B------:R-:W-:Y:S05]  /*17a20*/  BSYNC B1 ;  /* 0x0000000000017941 */ /* 0x000fea0003800000 */
.L_x_119:
        /* <DEDUP_REMOVED lines=12> */
.L_x_122:
[----:B------:R-:W-:Y:S05]  /*17af0*/  BSYNC B1 ;  /* 0x0000000000017941 */ /* 0x000fea0003800000 */
.L_x_121:
[----:B-----5:R-:W-:Y:S01]  /*17b00*/  LOP3.LUT R4, R4, 0xff, RZ, 0xc0, !PT ;  /* 0x000000ff04047812 */ /* 0x020fe200078ec0ff */
[----:B------:R-:W-:Y:S01]  /*17b10*/  BSSY B1, `(.L_x_123) ;  /* 0x000000b000017945 */ /* 0x000fe20003800000 */
[----:B------:R-:W-:Y:S02]  /*17b20*/  ISETP.LT.OR P2, PT, R0, 0x5a, !P0 ;  /* 0x0000005a0000780c */ /* 0x000fe40004741670 */
[----:B------:R-:W-:-:S05]  /*17b30*/  F2FP.F16.E4M3.UNPACK_B R4, R4 ;  /* 0x00000004ff04723e */ /* 0x000fca00020006ff */
[----:B------:R-:W-:-:S05]  /*17b40*/  HADD2.F32 R4, -RZ, R4.H0_H0 ;  /* 0x20000004ff047230 */ /* 0x000fca0000004100 */
[----:B0-----:R-:W-:Y:S01]  /*17b50*/  FMUL R5, R4, UR21 ;  /* 0x0000001504057c20 */ /* 0x001fe20008400000 */
[----:B------:R-:W-:-:S03]  /*17b60*/  PRMT R4, RZ, 0x7610, R4 ;  /* 0x00007610ff047816 */ /* 0x000fc60000000004 */
[----:B------:R-:W-:-:S05]  /*17b70*/  FFMA R5, R174, UR20, R5 ;  /* 0x00000014ae057c23 */ /* 0x000fca0008000005 */
[----:B------:R-:W-:-:S05]  /*17b80*/  F2FP.SATFINITE.E4M3.F32.PACK_AB_MERGE_C R5, RZ, R5, RZ ;  /* 0x00000005ff05723e */ /* 0x000fca00048070ff */
[----:B------:R0:W-:Y:S01]  /*17b90*/  @!P3 STG.E.U8 desc[UR14][R24.64+0x58], R5 ;  /* 0x000058051800b986 */ /* 0x0001e2000c10110e */
[----:B------:R-:W-:Y:S05]  /*17ba0*/  @P2 BRA `(.L_x_124) ;  /* 0x0000000000042947 */ /* 0x000fea0003800000 */
[----:B------:R0:W5:Y:S02]  /*17bb0*/  LDG.E.U8 R4, desc[UR14][R32.64+0x59] ;  /* 0x0000590e20047981 */ /* 0x000164000c1e1100 */
.L_x_124:
[----:B------:R-:W-:Y:S05]  /*17bc0*/  BSYNC B1 ;  /* 0x0000000000017941 */ /* 0x000fea0003800000 */
.L_x_123:
        /* <DEDUP_REMOVED lines=12> */
.L_x_126:
[----:B------:R-:W-:Y:S05]  /*17c90*/  BSYNC B1 ;  /* 0x0000000000017941 */ /* 0x000fea0003800000 */
.L_x_125:
        /* <DEDUP_REMOVED lines=12> */
.L_x_128:
[----:B------:R-:W-:Y:S05]  /*17d60*/  BSYNC B1 ;  /* 0x0000000000017941 */ /* 0x000fea0003800000 */
.L_x_127:
        /* <DEDUP_REMOVED lines=12> */
.L_x_130:
[----:B------:R-:W-:Y:S05]  /*17e30*/  BSYNC B1 ;  /* 0x0000000000017941 */ /* 0x000fea0003800000 */
.L_x_129:
        /* <DEDUP_REMOVED lines=12> */
.L_x_132:
[----:B------:R-:W-:Y:S05]  /*17f00*/  BSYNC B1 ;  /* 0x0000000000017941 */ /* 0x000fea0003800000 */
.L_x_131:
        /* <DEDUP_REMOVED lines=12> */
.L_x_134:
[----:B------:R-:W-:Y:S05]  /*17fd0*/  BSYNC B1 ;  /* 0x0000000000017941 */ /* 0x000fea0003800000 */
.L_x_133:
        /* <DEDUP_REMOVED lines=12> */
.L_x_136:
[----:B------:R-:W-:Y:S05]  /*180a0*/  BSYNC B1 ;  /* 0x0000000000017941 */ /* 0x000fea0003800000 */
.L_x_135:
        /* <DEDUP_REMOVED lines=12> */
.L_x_138:
[----:B------:R-:W-:Y:S05]  /*18170*/  BSYNC B1 ;  /* 0x0000000000017941 */ /* 0x000fea0003800000 */
.L_x_137:
        /* <DEDUP_REMOVED lines=12> */
.L_x_140:
[----:B------:R-:W-:Y:S05]  /*18240*/  BSYNC B1 ;  /* 0x0000000000017941 */ /* 0x000fea0003800000 */
.L_x_139:
        /* <DEDUP_REMOVED lines=12> */
.L_x_142:
[----:B------:R-:W-:Y:S05]  /*18310*/  BSYNC B1 ;  /* 0x0000000000017941 */ /* 0x000fea0003800000 */
.L_x_141:
        /* <DEDUP_REMOVED lines=12> */
.L_x_144:
[----:B------:R-:W-:Y:S05]  /*183e0*/  BSYNC B1 ;  /* 0x0000000000017941 */ /* 0x000fea0003800000 */
.L_x_143:
        /* <DEDUP_REMOVED lines=12> */
.L_x_146:
[----:B------:R-:W-:Y:S05]  /*184b0*/  BSYNC B1 ;  /* 0x0000000000017941 */ /* 0x000fea0003800000 */
.L_x_145:
        /* <DEDUP_REMOVED lines=12> */
.L_x_148:
[----:B------:R-:W-:Y:S05]  /*18580*/  BSYNC B1 ;  /* 0x0000000000017941 */ /* 0x000fea0003800000 */
.L_x_147:
        /* <DEDUP_REMOVED lines=12> */
.L_x_150:
[----:B------:R-:W-:Y:S05]  /*18650*/  BSYNC B1 ;  /* 0x0000000000017941 */ /* 0x000fea0003800000 */
.L_x_149:
        /* <DEDUP_REMOVED lines=12> */
.L_x_152:
[----:B------:R-:W-:Y:S05]  /*18720*/  BSYNC B1 ;  /* 0x0000000000017941 */ /* 0x000fea0003800000 */
.L_x_151:
        /* <DEDUP_REMOVED lines=12> */
.L_x_154:
[----:B------:R-:W-:Y:S05]  /*187f0*/  BSYNC B1 ;  /* 0x0000000000017941 */ /* 0x000fea0003800000 */
.L_x_153:
        /* <DEDUP_REMOVED lines=12> */
.L_x_156:
[----:B------:R-:W-:Y:S05]  /*188c0*/  BSYNC B1 ;  /* 0x0000000000017941 */ /* 0x000fea0003800000 */
.L_x_155:
        /* <DEDUP_REMOVED lines=12> */
.L_x_158:
[----:B------:R-:W-:Y:S05]  /*18990*/  BSYNC B1 ;  /* 0x0000000000017941 */ /* 0x000fea0003800000 */
.L_x_157:
        /* <DEDUP_REMOVED lines=12> */
.L_x_160:
[----:B------:R-:W-:Y:S05]  /*18a60*/  BSYNC B1 ;  /* 0x0000000000017941 */ /* 0x000fea0003800000 */
.L_x_159:
        /* <DEDUP_REMOVED lines=12> */
.L_x_162:
[----:B------:R-:W-:Y:S05]  /*18b30*/  BSYNC B1 ;  /* 0x0000000000017941 */ /* 0x000fea0003800000 */
.L_x_161:
        /* <DEDUP_REMOVED lines=12> */
.L_x_164:
[----:B------:R-:W-:Y:S05]  /*18c00*/  BSYNC B1 ;  /* 0x0000000000017941 */ /* 0x000fea0003800000 */
.L_x_163:
        /* <DEDUP_REMOVED lines=12> */
.L_x_166:
[----:B------:R-:W-:Y:S05]  /*18cd0*/  BSYNC B1 ;  /* 0x0000000000017941 */ /* 0x000fea0003800000 */
.L_x_165:
        /* <DEDUP_REMOVED lines=12> */
.L_x_168:
[----:B------:R-:W-:Y:S05]  /*18da0*/  BSYNC B1 ;  /* 0x0000000000017941 */ /* 0x000fea0003800000 */
.L_x_167:
        /* <DEDUP_REMOVED lines=12> */
.L_x_170:
[----:B------:R-:W-:Y:S05]  /*18e70*/  BSYNC B1 ;  /* 0x0000000000017941 */ /* 0x000fea0003800000 */
.L_x_169:
        /* <DEDUP_REMOVED lines=12> */
.L_x_172:
[----:B------:R-:W-:Y:S05]  /*18f40*/  BSYNC B1 ;  /* 0x0000000000017941 */ /* 0x000fea0003800000 */
.L_x_171:
        /* <DEDUP_REMOVED lines=12> */
.L_x_174:
[----:B------:R-:W-:Y:S05]  /*19010*/  BSYNC B1 ;  /* 0x0000000000017941 */ /* 0x000fea0003800000 */
.L_x_173:
        /* <DEDUP_REMOVED lines=12> */
.L_x_176:
[----:B------:R-:W-:Y:S05]  /*190e0*/  BSYNC B1 ;  /* 0x0000000000017941 */ /* 0x000fea0003800000 */
.L_x_175:
        /* <DEDUP_REMOVED lines=12> */
.L_x_178:
[----:B------:R-:W-:Y:S05]  /*191b0*/  BSYNC B1 ;  /* 0x0000000000017941 */ /* 0x000fea0003800000 */
.L_x_177:
        /* <DEDUP_REMOVED lines=12> */
.L_x_180:
[----:B------:R-:W-:Y:S05]  /*19280*/  BSYNC B1 ;  /* 0x0000000000017941 */ /* 0x000fea0003800000 */
.L_x_179:
        /* <DEDUP_REMOVED lines=12> */
.L_x_182:
[----:B------:R-:W-:Y:S05]  /*19350*/  BSYNC B1 ;  /* 0x0000000000017941 */ /* 0x000fea0003800000 */
.L_x_181:
        /* <DEDUP_REMOVED lines=12> */
.L_x_184:
[----:B------:R-:W-:Y:S05]  /*19420*/  BSYNC B1 ;  /* 0x0000000000017941 */ /* 0x000fea0003800000 */
.L_x_183:
        /* <DEDUP_REMOVED lines=12> */
.L_x_186:
[----:B------:R-:W-:Y:S05]  /*194f0*/  BSYNC B1 ;  /* 0x0000000000017941 */ /* 0x000fea0003800000 */
.L_x_185:
        /* <DEDUP_REMOVED lines=12> */
.L_x_188:
[----:B------:R-:W-:Y:S05]  /*195c0*/  BSYNC B1 ;  /* 0x0000000000017941 */ /* 0x000fea0003800000 */
.L_x_187:
        /* <DEDUP_REMOVED lines=12> */
.L_x_190:
[----:B------:R-:W-:Y:S05]  /*19690*/  BSYNC B1 ;  /* 0x0000000000017941 */ /* 0x000fea0003800000 */
.L_x_189:
        /* <DEDUP_REMOVED lines=12> */
.L_x_192:
[----:B------:R-:W-:Y:S05]  /*19760*/  BSYNC B1 ;  /* 0x0000000000017941 */ /* 0x000fea0003800000 */
.L_x_191:
        /* <DEDUP_REMOVED lines=12> */
.L_x_194:
[----:B------:R-:W-:Y:S05]  /*19830*/  BSYNC B1 ;  /* 0x0000000000017941 */ /* 0x000fea0003800000 */
.L_x_193:
        /* <DEDUP_REMOVED lines=12> */
.L_x_196:
[----:B------:R-:W-:Y:S05]  /*19900*/  BSYNC B1 ;  /* 0x0000000000017941 */ /* 0x000fea0003800000 */
.L_x_195:
        /* <DEDUP_REMOVED lines=12> */
.L_x_198:
[----:B------:R-:W-:Y:S05]  /*199d0*/  BSYNC B1 ;  /* 0x0000000000017941 */ /* 0x000fea0003800000 */
.L_x_197:
        /* <DEDUP_REMOVED lines=12> */
.L_x_200:
[----:B------:R-:W-:Y:S05]  /*19aa0*/  BSYNC B1 ;  /* 0x0000000000017941 */ /* 0x000fea0003800000 */
.L_x_199:
        /* <DEDUP_REMOVED lines=12> */
.L_x_202:
[----:B------:R-:W-:Y:S05]  /*19b70*/  BSYNC B1 ;  /* 0x0000000000017941 */ /* 0x000fea0003800000 */
.L_x_201:
        /* <DEDUP_REMOVED lines=12> */
.L_x_204:
[----:B------:R-:W-:Y:S05]  /*19c40*/  BSYNC B1 ;  /* 0x0000000000017941 */ /* 0x000fea0003800000 */
.L_x_203:
        /* <DEDUP_REMOVED lines=12> */
.L_x_206:
[----:B------:R-:W-:Y:S05]  /*19d10*/  BSYNC B1 ;  /* 0x0000000000017941 */ /* 0x000fea0003800000 */
.L_x_205:
        /* <DEDUP_REMOVED lines=12> */
.L_x_208:
[----:B------:R-:W-:Y:S05]  /*19de0*/  BSYNC B1 ;  /* 0x0000000000017941 */ /* 0x000fea0003800000 */
.L_x_207:
        /* <DEDUP_REMOVED lines=12> */
.L_x_210:
[----:B------:R-:W-:Y:S05]  /*19eb0*/  BSYNC B1 ;  /* 0x0000000000017941 */ /* 0x000fea0003800000 */
.L_x_209:
        /* <DEDUP_REMOVED lines=12> */
.L_x_212:
[----:B------:R-:W-:Y:S05]  /*19f80*/  BSYNC B1 ;  /* 0x0000000000017941 */ /* 0x000fea0003800000 */
.L_x_211:
        /* <DEDUP_REMOVED lines=12> */
.L_x_214:
[----:B------:R-:W-:Y:S05]  /*1a050*/  BSYNC B1 ;  /* 0x0000000000017941 */ /* 0x000fea0003800000 */
.L_x_213:
        /* <DEDUP_REMOVED lines=12> */
.L_x_216:
[----:B------:R-:W-:Y:S05]  /*1a120*/  BSYNC B1 ;  /* 0x0000000000017941 */ /* 0x000fea0003800000 */
.L_x_215:
        /* <DEDUP_REMOVED lines=12> */
.L_x_218:
[----:B------:R-:W-:Y:S05]  /*1a1f0*/  BSYNC B1 ;  /* 0x0000000000017941 */ /* 0x000fea0003800000 */
.L_x_217:
        /* <DEDUP_REMOVED lines=12> */
.L_x_220:
[----:B------:R-:W-:Y:S05]  /*1a2c0*/  BSYNC B1 ;  /* 0x0000000000017941 */ /* 0x000fea0003800000 */
.L_x_219:
        /* <DEDUP_REMOVED lines=12> */
.L_x_222:
[----:B------:R-:W-:Y:S05]  /*1a390*/  BSYNC B1 ;  /* 0x0000000000017941 */ /* 0x000fea0003800000 */
.L_x_221:
        /* <DEDUP_REMOVED lines=12> */
.L_x_224:
[----:B------:R-:W-:Y:S05]  /*1a460*/  BSYNC B1 ;  /* 0x0000000000017941 */ /* 0x000fea0003800000 */
.L_x_223:
        /* <DEDUP_REMOVED lines=12> */
.L_x_226:
[----:B------:R-:W-:Y:S05]  /*1a530*/  BSYNC B1 ;  /* 0x0000000000017941 */ /* 0x000fea0003800000 */
.L_x_225:
        /* <DEDUP_REMOVED lines=12> */
.L_x_228:
[----:B------:R-:W-:Y:S05]  /*1a600*/  BSYNC B1 ;  /* 0x0000000000017941 */ /* 0x000fea0003800000 */
.L_x_227:
        /* <DEDUP_REMOVED lines=12> */
.L_x_230:
[----:B------:R-:W-:Y:S05]  /*1a6d0*/  BSYNC B1 ;  /* 0x0000000000017941 */ /* 0x000fea0003800000 */
.L_x_229:
        /* <DEDUP_REMOVED lines=12> */
.L_x_232:
[----:B------:R-:W-:Y:S05]  /*1a7a0*/  BSYNC B1 ;  /* 0x0000000000017941 */ /* 0x000fea0003800000 */
.L_x_231:
        /* <DEDUP_REMOVED lines=12> */
.L_x_234:
[----:B------:R-:W-:Y:S05]  /*1a870*/  BSYNC B1 ;  /* 0x0000000000017941 */ /* 0x000fea0003800000 */
.L_x_233:
        /* <DEDUP_REMOVED lines=12> */
.L_x_236:
[----:B------:R-:W-:Y:S05]  /*1a940*/  BSYNC B1 ;  /* 0x0000000000017941 */ /* 0x000fea0003800000 */
.L_x_235:
        /* <DEDUP_REMOVED lines=12> */
.L_x_238:
[----:B------:R-:W-:Y:S05]  /*1aa10*/  BSYNC B1 ;  /* 0x0000000000017941 */ /* 0x000fea0003800000 */
.L_x_237:
        /* <DEDUP_REMOVED lines=12> */
.L_x_240:
[----:B------:R-:W-:Y:S05]  /*1aae0*/  BSYNC B1 ;  /* 0x0000000000017941 */ /* 0x000fea0003800000 */
.L_x_239:
        /* <DEDUP_REMOVED lines=12> */
.L_x_242:
[----:B------:R-:W-:Y:S05]  /*1abb0*/  BSYNC B1 ;  /* 0x0000000000017941 */ /* 0x000fea0003800000 */
.L_x_241:
        /* <DEDUP_REMOVED lines=12> */
.L_x_244:
[----:B------:R-:W-:Y:S05]  /*1ac80*/  BSYNC B1 ;  /* 0x0000000000017941 */ /* 0x000fea0003800000 */
.L_x_243:
        /* <DEDUP_REMOVED lines=12> */
.L_x_246:
[----:B------:R-:W-:Y:S05]  /*1ad50*/  BSYNC B1 ;  /* 0x0000000000017941 */ /* 0x000fea0003800000 */
.L_x_245:
        /* <DEDUP_REMOVED lines=12> */
.L_x_248:
[----:B------:R-:W-:Y:S05]  /*1ae20*/  BSYNC B1 ;  /* 0x0000000000017941 */ /* 0x000fea0003800000 */
.L_x_247:
        /* <DEDUP_REMOVED lines=12> */
.L_x_250:
[----:B------:R-:W-:Y:S05]  /*1aef0*/  BSYNC B1 ;  /* 0x0000000000017941 */ /* 0x000fea0003800000 */
.L_x_249:
[----:B0-----:R-:W2:Y:S01]  /*1af00*/  LDL.LU R5, [R1+0x200] ;  /* 0x0002000001057983 */ /* 0x001ea20000300800 */
[----:B-----5:R-:W-:Y:S01]  /*1af10*/  LOP3.LUT R4, R4, 0xff, RZ, 0xc0, !PT ;  /* 0x000000ff04047812 */ /* 0x020fe200078ec0ff */
[----:B------:R-:W-:Y:S01]  /*1af20*/  BSSY B1, `(.L_x_251) ;  /* 0x000000b000017945 */ /* 0x000fe20003800000 */
[----:B------:R-:W-:Y:S02]  /*1af30*/  ISETP.LT.OR P2, PT, R0, 0xda, !P0 ;  /* 0x000000da0000780c */ /* 0x000fe40004741670 */
[----:B------:R-:W-:-:S05]  /*1af40*/  F2FP.F16.E4M3.UNPACK_B R4, R4 ;  /* 0x00000004ff04723e */ /* 0x000fca00020006ff */
[----:B------:R-:W-:-:S05]  /*1af50*/  HADD2.F32 R4, -RZ, R4.H0_H0 ;  /* 0x20000004ff047230 */ /* 0x000fca0000004100 */
[----:B------:R-:W-:-:S04]  /*1af60*/  FMUL R4, R4, UR21 ;  /* 0x0000001504047c20 */ /* 0x000fc80008400000 */
[----:B--2---:R-:W-:-:S05]  /*1af70*/  FFMA R4, R5, UR20, R4 ;  /* 0x0000001405047c23 */ /* 0x004fca0008000004 */
[----:B------:R-:W-:Y:S02]  /*1af80*/  F2FP.SATFINITE.E4M3.F32.PACK_AB_MERGE_C R5, RZ, R4, RZ ;  /* 0x00000004ff05723e */ /* 0x000fe400048070ff */
[----:B------:R-:W-:-:S03]  /*1af90*/  PRMT R4, RZ, 0x7610, R4 ;  /* 0x00007610ff047816 */ /* 0x000fc60000000004 */
[----:B------:R0:W-:Y:S01]  /*1afa0*/  @!P3 STG.E.U8 desc[UR14][R24.64+0xd8], R5 ;  /* 0x0000d8051800b986 */ /* 0x0001e2000c10110e */
[----:B------:R-:W-:Y:S05]  /*1afb0*/  @P2 BRA `(.L_x_252) ;  /* 0x0000000000042947 */ /* 0x000fea0003800000 */
[----:B------:R2:W5:Y:S02]  /*1afc0*/  LDG.E.U8 R4, desc[UR14][R32.64+0xd9] ;  /* 0x0000d90e20047981 */ /* 0x000564000c1e1100 */
.L_x_252:
[----:B------:R-:W-:Y:S05]  /*1afd0*/  BSYNC B1 ;  /* 0x0000000000017941 */ /* 0x000fea0003800000 */
.L_x_251:
[----:B0-----:R-:W3:Y:S01]  /*1afe0*/  LDL.LU R5, [R1+0x204] ;  /* 0x0002040001057983 */ /* 0x001ee20000300800 */
[----:B-----5:R-:W-:Y:S01]  /*1aff0*/  LOP3.LUT R4, R4, 0xff, RZ, 0xc0, !PT ;  /* 0x000000ff04047812 */ /* 0x020fe200078ec0ff */
[----:B------:R-:W-:Y:S01]  /*1b000*/  BSSY B1, `(.L_x_253) ;  /* 0x000000b000017945 */ /* 0x000fe20003800000 */
[----:B------:R-:W-:Y:S02]  /*1b010*/  ISETP.LT.OR P3, PT, R0, 0xd9, !P1 ;  /* 0x000000d90000780c */ /* 0x000fe40004f61670 */
[----:B------:R-:W-:-:S05]  /*1b020*/  F2FP.F16.E4M3.UNPACK_B R4, R4 ;  /* 0x00000004ff04723e */ /* 0x000fca00020006ff */
[----:B------:R-:W-:-:S05]  /*1b030*/  HADD2.F32 R4, -RZ, R4.H0_H0 ;  /* 0x20000004ff047230 */ /* 0x000fca0000004100 */
[----:B------:R-:W-:-:S04]  /*1b040*/  FMUL R4, R4, UR21 ;  /* 0x0000001504047c20 */ /* 0x000fc80008400000 */
[----:B---3--:R-:W-:-:S05]  /*1b050*/  FFMA R4, R5, UR20, R4 ;  /* 0x0000001405047c23 */ /* 0x008fca0008000004 */
[----:B------:R-:W-:Y:S02]  /*1b060*/  F2FP.SATFINITE.E4M3.F32.PACK_AB_MERGE_C R5, RZ, R4, RZ ;  /* 0x00000004ff05723e */ /* 0x000fe400048070ff */
[----:B------:R-:W-:-:S03]  /*1b070*/  PRMT R4, RZ, 0x7610, R4 ;  /* 0x00007610ff047816 */ /* 0x000fc60000000004 */
[----:B------:R0:W-:Y:S01]  /*1b080*/  @!P2 STG.E.U8 desc[UR14][R24.64+0xd9], R5 ;  /* 0x0000d9051800a986 */ /* 0x0001e2000c10110e */
[----:B------:R-:W-:Y:S05]  /*1b090*/  @P3 BRA `(.L_x_254) ;  /* 0x0000000000043947 */ /* 0x000fea0003800000 */
[----:B------:R3:W5:Y:S02]  /*1b0a0*/  LDG.E.U8 R4, desc[UR14][R2.64+0xd8] ;  /* 0x0000d80e02047981 */ /* 0x000764000c1e1100 */
.L_x_254:
[----:B------:R-:W-:Y:S05]  /*1b0b0*/  BSYNC B1 ;  /* 0x0000000000017941 */ /* 0x000fea0003800000 */
.L_x_253:
        /* <DEDUP_REMOVED lines=13> */
.L_x_256:
[----:B------:R-:W-:Y:S05]  /*1b190*/  BSYNC B1 ;  /* 0x0000000000017941 */ /* 0x000fea0003800000 */
.L_x_255:
        /* <DEDUP_REMOVED lines=13> */
.L_x_258:
[----:B------:R-:W-:Y:S05]  /*1b270*/  BSYNC B1 ;  /* 0x0000000000017941 */ /* 0x000fea0003800000 */
.L_x_257:
        /* <DEDUP_REMOVED lines=13> */
.L_x_260:
[----:B------:R-:W-:Y:S05]  /*1b350*/  BSYNC B1 ;  /* 0x0000000000017941 */ /* 0x000fea0003800000 */
.L_x_259:
        /* <DEDUP_REMOVED lines=13> */
.L_x_262:
[----:B------:R-:W-:Y:S05]  /*1b430*/  BSYNC B1 ;  /* 0x0000000000017941 */ /* 0x000fea0003800000 */
.L_x_261:
        /* <DEDUP_REMOVED lines=13> */
.L_x_264:
[----:B------:R-:W-:Y:S05]  /*1b510*/  BSYNC B1 ;  /* 0x0000000000017941 */ /* 0x000fea0003800000 */
.L_x_263:
        /* <DEDUP_REMOVED lines=13> */
.L_x_266:
[----:B------:R-:W-:Y:S05]  /*1b5f0*/  BSYNC B1 ;  /* 0x0000000000017941 */ /* 0x000fea0003800000 */
.L_x_265:
        /* <DEDUP_REMOVED lines=13> */
.L_x_268:
[----:B------:R-:W-:Y:S05]  /*1b6d0*/  BSYNC B1 ;  /* 0x0000000000017941 */ /* 0x000fea0003800000 */
.L_x_267:
        /* <DEDUP_REMOVED lines=13> */
.L_x_270:
[----:B------:R-:W-:Y:S05]  /*1b7b0*/  BSYNC B1 ;  /* 0x0000000000017941 */ /* 0x000fea0003800000 */
.L_x_269:
        /* <DEDUP_REMOVED lines=13> */
.L_x_272:
[----:B------:R-:W-:Y:S05]  /*1b890*/  BSYNC B1 ;  /* 0x0000000000017941 */ /* 0x000fea0003800000 */
.L_x_271:
        /* <DEDUP_REMOVED lines=13> */
.L_x_274:
[----:B------:R-:W-:Y:S05]  /*1b970*/  BSYNC B1 ;  /* 0x0000000000017941 */ /* 0x000fea0003800000 */
.L_x_273:
        /* <DEDUP_REMOVED lines=13> */
.L_x_276:
[----:B------:R-:W-:Y:S05]  /*1ba50*/  BSYNC B1 ;  /* 0x0000000000017941 */ /* 0x000fea0003800000 */
.L_x_275:
        /* <DEDUP_REMOVED lines=13> */
.L_x_278:
[----:B------:R-:W-:Y:S05]  /*1bb30*/  BSYNC B1 ;  /* 0x0000000000017941 */ /* 0x000fea0003800000 */
.L_x_277:
        /* <DEDUP_REMOVED lines=13> */
.L_x_280:
[----:B------:R-:W-:Y:S05]  /*1bc10*/  BSYNC B1 ;  /* 0x0000000000017941 */ /* 0x000fea0003800000 */
.L_x_279:
        /* <DEDUP_REMOVED lines=13> */
.L_x_282:
[----:B------:R-:W-:Y:S05]  /*1bcf0*/  BSYNC B1 ;  /* 0x0000000000017941 */ /* 0x000fea0003800000 */
.L_x_281:
        /* <DEDUP_REMOVED lines=13> */
.L_x_284:
[----:B------:R-:W-:Y:S05]  /*1bdd0*/  BSYNC B1 ;  /* 0x0000000000017941 */ /* 0x000fea0003800000 */
.L_x_283:
        /* <DEDUP_REMOVED lines=13> */
.L_x_286:
[----:B------:R-:W-:Y:S05]  /*1beb0*/  BSYNC B1 ;  /* 0x0000000000017941 */ /* 0x000fea0003800000 */
.L_x_285:
        /* <DEDUP_REMOVED lines=13> */
.L_x_288:
[----:B------:R-:W-:Y:S05]  /*1bf90*/  BSYNC B1 ;  /* 0x0000000000017941 */ /* 0x000fea0003800000 */
.L_x_287:
[----:B------:R-:W2:Y:S01]  /*1bfa0*/  LDL.LU R7, [R1+0x24c] ;  /* 0x00024c0001077983 */ /* 0x000ea20000300800 */
[----:B-----5:R-:W-:Y:S01]  /*1bfb0*/  LOP3.LUT R4, R4, 0xff, RZ, 0xc0, !PT ;  /* 0x000000ff04047812 */ /* 0x020fe200078ec0ff */
[----:B------:R-:W-:Y:S01]  /*1bfc0*/  BSSY B1, `(.L_x_289) ;  /* 0x0000013000017945 */ /* 0x000fe20003800000 */
[----:B0-----:R-:W-:Y:S02]  /*1bfd0*/  IADD3 R5, P0, R35, 0x80, RZ ;  /* 0x0000008023057810 */ /* 0x001fe40007f1e0ff */
[----:B------:R-:W-:-:S03]  /*1bfe0*/  F2FP.F16.E4M3.UNPACK_B R4, R4 ;  /* 0x00000004ff04723e */ /* 0x000fc600020006ff */
[----:B--234-:R-:W-:Y:S01]  /*1bff0*/  IMAD.X R2, RZ, RZ, R37, P0 ;  /* 0x000000ffff027224 */ /* 0x01cfe200000e0625 */
[----:B------:R-:W-:Y:S01]  /*1c000*/  ISETP.GE.AND P0, PT, R34, 0x81, PT ;  /* 0x000000812200780c */ /* 0x000fe20003f06270 */
[----:B------:R-:W-:Y:S02]  /*1c010*/  HADD2.F32 R4, -RZ, R4.H0_H0 ;  /* 0x20000004ff047230 */ /* 0x000fe40000004100 */
[----:B------:R-:W-:Y:S01]  /*1c020*/  IMAD R6, R2, UR6, RZ ;  /* 0x0000000602067c24 */ /* 0x000fe2000f8e02ff */
[----:B------:R-:W-:Y:S01]  /*1c030*/  ISETP.LT.OR P3, PT, R0, 0x1, !P0 ;  /* 0x000000010000780c */ /* 0x000fe20004761670 */
[----:B------:R-:W-:-:S04]  /*1c040*/  IMAD.WIDE.U32 R2, R5, UR6, R38 ;  /* 0x0000000605027c25 */ /* 0x000fc8000f8e0026 */
[----:B------:R-:W-:Y:S01]  /*1c050*/  FMUL R4, R4, UR21 ;  /* 0x0000001504047c20 */ /* 0x000fe20008400000 */
[----:B------:R-:W-:Y:S01]  /*1c060*/  IMAD R5, R5, UR7, R6 ;  /* 0x0000000705057c24 */ /* 0x000fe2000f8e0206 */
[----:B------:R-:W-:-:S04]  /*1c070*/  IADD3 R2, P2, R2, UR8, RZ ;  /* 0x0000000802027c10 */ /* 0x000fc8000ff5e0ff */
[----:B------:R-:W-:Y:S01]  /*1c080*/  IADD3.X R3, R3, UR9, R5, P2, !PT ;  /* 0x0000000903037c10 */ /* 0x000fe200097fe405 */
[----:B------:R-:W-:-:S05]  /*1c090*/  FFMA R4, R7, UR20, R4 ;  /* 0x0000001407047c23 */ /* 0x000fca0008000004 */
[----:B------:R-:W-:Y:S02]  /*1c0a0*/  F2FP.SATFINITE.E4M3.F32.PACK_AB_MERGE_C R7, RZ, R4, RZ ;  /* 0x00000004ff07723e */ /* 0x000fe400048070ff */
[----:B------:R-:W-:-:S03]  /*1c0b0*/  PRMT R4, RZ, 0x7610, R4 ;  /* 0x00007610ff047816 */ /* 0x000fc60000000004 */
[----:B------:R0:W-:Y:S01]  /*1c0c0*/  @!P1 STG.E.U8 desc[UR14][R26.64+0xf9], R7 ;  /* 0x0000f9071a009986 */ /* 0x0001e2000c10110e */
[----:B------:R-:W-:Y:S05]  /*1c0d0*/  @P3 BRA `(.L_x_290) ;  /* 0x0000000000043947 */ /* 0x000fea0003800000 */
[----:B------:R2:W5:Y:S02]  /*1c0e0*/  LDG.E.U8 R4, desc[UR14][R2.64] ;  /* 0x0000000e02047981 */ /* 0x000564000c1e1100 */
.L_x_290:
[----:B------:R-:W-:Y:S05]  /*1c0f0*/  BSYNC B1 ;  /* 0x0000000000017941 */ /* 0x000fea0003800000 */
.L_x_289:
[----:B------:R-:W3:Y:S01]  /*1c100*/  LDL.LU R5, [R1+0x250] ;  /* 0x0002500001057983 */ /* 0x000ee20000300800 */
        /* <DEDUP_REMOVED lines=12> */
.L_x_292:
[----:B------:R-:W-:Y:S05]  /*1c1d0*/  BSYNC B1 ;  /* 0x0000000000017941 */ /* 0x000fea0003800000 */
.L_x_291:
[----:B---3--:R-:W3:Y:S01]  /*1c1e0*/  LDL.LU R5, [R1+0x254] ;  /* 0x0002540001057983 */ /* 0x008ee20000300800 */
[----:B-----5:R-:W-:Y:S01]  /*1c1f0*/  LOP3.LUT R4, R4, 0xff, RZ, 0xc0, !PT ;  /* 0x000000ff04047812 */ /* 0x020fe200078ec0ff */
[----:B------:R-:W-:Y:S01]  /*1c200*/  BSSY B1, `(.L_x_293) ;  /* 0x0000013000017945 */ /* 0x000fe20003800000 */
[----:B------:R-:W-:Y:S02]  /*1c210*/  IADD3 R35, P1, R35, 0x88, RZ ;  /* 0x0000008823237810 */ /* 0x000fe40007f3e0ff */
[----:B------:R-:W-:Y:S02]  /*1c220*/  F2FP.F16.E4M3.UNPACK_B R4, R4 ;  /* 0x00000004ff04723e */ /* 0x000fe400020006ff */
[----:B------:R-:W-:Y:S01]  /*1c230*/  PRMT R6, RZ, 0x7610, R6 ;  /* 0x00007610ff067816 */ /* 0x000fe20000000006 */
[----:B------:R-:W-:Y:S01]  /*1c240*/  IMAD.X R36, RZ, RZ, R37, P1 ;  /* 0x000000ffff247224 */ /* 0x000fe200008e0625 */
[----:B------:R-:W-:Y:S01]  /*1c250*/  ISETP.GE.AND P1, PT, R34, 0x89, PT ;  /* 0x000000892200780c */ /* 0x000fe20003f26270 */
[----:B------:R-:W-:-:S02]  /*1c260*/  HADD2.F32 R4, -RZ, R4.H0_H0 ;  /* 0x20000004ff047230 */ /* 0x000fc40000004100 */
[----:B------:R-:W-:Y:S01]  /*1c270*/  IMAD R36, R36, UR6, RZ ;  /* 0x0000000624247c24 */ /* 0x000fe2000f8e02ff */
[----:B------:R-:W-:Y:S01]  /*1c280*/  ISETP.LT.OR P5, PT, R0, 0x1, !P1 ;  /* 0x000000010000780c */ /* 0x000fe20004fa1670 */
[----:B------:R-:W-:-:S04]  /*1c290*/  IMAD.WIDE.U32 R38, R35, UR6, R38 ;  /* 0x0000000623267c25 */ /* 0x000fc8000f8e0026 */
[----:B------:R-:W-:Y:S01]  /*1c2a0*/  FMUL R4, R4, UR21 ;  /* 0x0000001504047c20 */ /* 0x000fe20008400000 */
[----:B------:R-:W-:-:S03]  /*1c2b0*/  IMAD R35, R35, UR7, R36 ;  /* 0x0000000723237c24 */ /* 0x000fc6000f8e0224 */
[----:B---3--:R-:W-:Y:S01]  /*1c2c0*/  FFMA R5, R5, UR20, R4 ;  /* 0x0000001405057c23 */ /* 0x008fe20008000004 */
[----:B------:R-:W-:-:S04]  /*1c2d0*/  IADD3 R4, P3, R38, UR8, RZ ;  /* 0x0000000826047c10 */ /* 0x000fc8000ff7e0ff */
[----:B0-----:R-:W-:Y:S02]  /*1c2e0*/  F2FP.SATFINITE.E4M3.F32.PACK_AB_MERGE_C R7, RZ, R5, RZ ;  /* 0x00000005ff07723e */ /* 0x001fe400048070ff */
[----:B------:R-:W-:-:S03]  /*1c2f0*/  IADD3.X R5, R39, UR9, R35, P3, !PT ;  /* 0x0000000927057c10 */ /* 0x000fc60009ffe423 */
[----:B------:R0:W-:Y:S01]  /*1c300*/  @!P2 STG.E.U8 desc[UR14][R30.64+0x1], R7 ;  /* 0x000001071e00a986 */ /* 0x0001e2000c10110e */
[----:B------:R-:W-:Y:S05]  /*1c310*/  @P5 BRA `(.L_x_294) ;  /* 0x0000000000045947 */ /* 0x000fea0003800000 */
[----:B------:R3:W5:Y:S02]  /*1c320*/  LDG.E.U8 R6, desc[UR14][R4.64] ;  /* 0x0000000e04067981 */ /* 0x000764000c1e1100 */
.L_x_294:
[----:B------:R-:W-:Y:S05]  /*1c330*/  BSYNC B1 ;  /* 0x0000000000017941 */ /* 0x000fea0003800000 */
.L_x_293:
        /* <DEDUP_REMOVED lines=13> */
.L_x_296:
[----:B------:R-:W-:Y:S05]  /*1c410*/  BSYNC B1 ;  /* 0x0000000000017941 */ /* 0x000fea0003800000 */
.L_x_295:
        /* <DEDUP_REMOVED lines=13> */
.L_x_298:
[----:B------:R-:W-:Y:S05]  /*1c4f0*/  BSYNC B1 ;  /* 0x0000000000017941 */ /* 0x000fea0003800000 */
.L_x_297:
        /* <DEDUP_REMOVED lines=13> */
.L_x_300:
[----:B------:R-:W-:Y:S05]  /*1c5d0*/  BSYNC B1 ;  /* 0x0000000000017941 */ /* 0x000fea0003800000 */
.L_x_299:
        /* <DEDUP_REMOVED lines=13> */
.L_x_302:
[----:B------:R-:W-:Y:S05]  /*1c6b0*/  BSYNC B1 ;  /* 0x0000000000017941 */ /* 0x000fea0003800000 */
.L_x_301:
        /* <DEDUP_REMOVED lines=13> */
.L_x_304:
[----:B------:R-:W-:Y:S05]  /*1c790*/  BSYNC B1 ;  /* 0x0000000000017941 */ /* 0x000fea0003800000 */
.L_x_303:
        /* <DEDUP_REMOVED lines=13> */
.L_x_306:
[----:B------:R-:W-:Y:S05]  /*1c870*/  BSYNC B1 ;  /* 0x0000000000017941 */ /* 0x000fea0003800000 */
.L_x_305:
        /* <DEDUP_REMOVED lines=13> */
.L_x_308:
[----:B------:R-:W-:Y:S05]  /*1c950*/  BSYNC B1 ;  /* 0x0000000000017941 */ /* 0x000fea0003800000 */
.L_x_307:
        /* <DEDUP_REMOVED lines=13> */
.L_x_310:
[----:B------:R-:W-:Y:S05]  /*1ca30*/  BSYNC B1 ;  /* 0x0000000000017941 */ /* 0x000fea0003800000 */
.L_x_309:
        /* <DEDUP_REMOVED lines=13> */
.L_x_312:
[----:B------:R-:W-:Y:S05]  /*1cb10*/  BSYNC B1 ;  /* 0x0000000000017941 */ /* 0x000fea0003800000 */
.L_x_311:
        /* <DEDUP_REMOVED lines=13> */
.L_x_314:
[----:B------:R-:W-:Y:S05]  /*1cbf0*/  BSYNC B1 ;  /* 0x0000000000017941 */ /* 0x000fea0003800000 */
.L_x_313:
        /* <DEDUP_REMOVED lines=13> */
.L_x_316:
[----:B------:R-:W-:Y:S05]  /*1ccd0*/  BSYNC B1 ;  /* 0x0000000000017941 */ /* 0x000fea0003800000 */
.L_x_315:
        /* <DEDUP_REMOVED lines=13> */
.L_x_318:
[----:B------:R-:W-:Y:S05]  /*1cdb0*/  BSYNC B1 ;  /* 0x0000000000017941 */ /* 0x000fea0003800000 */
.L_x_317:
        /* <DEDUP_REMOVED lines=13> */
.L_x_320:
[----:B------:R-:W-:Y:S05]  /*1ce90*/  BSYNC B1 ;  /* 0x0000000000017941 */ /* 0x000fea0003800000 */
.L_x_319:
        /* <DEDUP_REMOVED lines=13> */
.L_x_322:
[----:B------:R-:W-:Y:S05]  /*1cf70*/  BSYNC B1 ;  /* 0x0000000000017941 */ /* 0x000fea0003800000 */
.L_x_321:
        /* <DEDUP_REMOVED lines=13> */
.L_x_324:
[----:B------:R-:W-:Y:S05]  /*1d050*/  BSYNC B1 ;  /* 0x0000000000017941 */ /* 0x000fea0003800000 */
.L_x_323:
        /* <DEDUP_REMOVED lines=13> */
.L_x_326:
[----:B------:R-:W-:Y:S05]  /*1d130*/  BSYNC B1 ;  /* 0x0000000000017941 */ /* 0x000fea0003800000 */
.L_x_325:
        /* <DEDUP_REMOVED lines=13> */
.L_x_328:
[----:B------:R-:W-:Y:S05]  /*1d210*/  BSYNC B1 ;  /* 0x0000000000017941 */ /* 0x000fea0003800000 */
.L_x_327:
        /* <DEDUP_REMOVED lines=13> */
.L_x_330:
[----:B------:R-:W-:Y:S05]  /*1d2f0*/  BSYNC B1 ;  /* 0x0000000000017941 */ /* 0x000fea0003800000 */
.L_x_329:
        /* <DEDUP_REMOVED lines=13> */
.L_x_332:
[----:B------:R-:W-:Y:S05]  /*1d3d0*/  BSYNC B1 ;  /* 0x0000000000017941 */ /* 0x000fea0003800000 */
.L_x_331:
        /* <DEDUP_REMOVED lines=13> */
.L_x_334:
[----:B------:R-:W-:Y:S05]  /*1d4b0*/  BSYNC B1 ;  /* 0x0000000000017941 */ /* 0x000fea0003800000 */
.L_x_333:
        /* <DEDUP_REMOVED lines=13> */
.L_x_336:
[----:B------:R-:W-:Y:S05]  /*1d590*/  BSYNC B1 ;  /* 0x0000000000017941 */ /* 0x000fea0003800000 */
.L_x_335:
        /* <DEDUP_REMOVED lines=13> */
.L_x_338:
[----:B------:R-:W-:Y:S05]  /*1d670*/  BSYNC B1 ;  /* 0x0000000000017941 */ /* 0x000fea0003800000 */
.L_x_337:
        /* <DEDUP_REMOVED lines=13> */
.L_x_340:
[----:B------:R-:W-:Y:S05]  /*1d750*/  BSYNC B1 ;  /* 0x0000000000017941 */ /* 0x000fea0003800000 */
.L_x_339:
        /* <DEDUP_REMOVED lines=13> */
.L_x_342:
[----:B------:R-:W-:Y:S05]  /*1d830*/  BSYNC B1 ;  /* 0x0000000000017941 */ /* 0x000fea0003800000 */
.L_x_341:
        /* <DEDUP_REMOVED lines=13> */
.L_x_344:
[----:B------:R-:W-:Y:S05]  /*1d910*/  BSYNC B1 ;  /* 0x0000000000017941 */ /* 0x000fea0003800000 */
.L_x_343:
        /* <DEDUP_REMOVED lines=13> */
.L_x_346:
[----:B------:R-:W-:Y:S05]  /*1d9f0*/  BSYNC B1 ;  /* 0x0000000000017941 */ /* 0x000fea0003800000 */
.L_x_345:
        /* <DEDUP_REMOVED lines=13> */
.L_x_348:
[----:B------:R-:W-:Y:S05]  /*1dad0*/  BSYNC B1 ;  /* 0x0000000000017941 */ /* 0x000fea0003800000 */
.L_x_347:
        /* <DEDUP_REMOVED lines=13> */
.L_x_350:
[----:B------:R-:W-:Y:S05]  /*1dbb0*/  BSYNC B1 ;  /* 0x0000000000017941 */ /* 0x000fea0003800000 */
.L_x_349:
        /* <DEDUP_REMOVED lines=13> */
.L_x_352:
[----:B------:R-:W-:Y:S05]  /*1dc90*/  BSYNC B1 ;  /* 0x0000000000017941 */ /* 0x000fea0003800000 */
.L_x_351:
        /* <DEDUP_REMOVED lines=13> */
.L_x_354:
[----:B------:R-:W-:Y:S05]  /*1dd70*/  BSYNC B1 ;  /* 0x0000000000017941 */ /* 0x000fea0003800000 */
.L_x_353:
        /* <DEDUP_REMOVED lines=13> */
.L_x_356:
[----:B------:R-:W-:Y:S05]  /*1de50*/  BSYNC B1 ;  /* 0x0000000000017941 */ /* 0x000fea0003800000 */
.L_x_355:
        /* <DEDUP_REMOVED lines=13> */
.L_x_358:
[----:B------:R-:W-:Y:S05]  /*1df30*/  BSYNC B1 ;  /* 0x0000000000017941 */ /* 0x000fea0003800000 */
.L_x_357:
        /* <DEDUP_REMOVED lines=13> */
.L_x_360:
[----:B------:R-:W-:Y:S05]  /*1e010*/  BSYNC B1 ;  /* 0x0000000000017941 */ /* 0x000fea0003800000 */
.L_x_359:
        /* <DEDUP_REMOVED lines=13> */
.L_x_362:
[----:B------:R-:W-:Y:S05]  /*1e0f0*/  BSYNC B1 ;  /* 0x0000000000017941 */ /* 0x000fea0003800000 */
.L_x_361:
        /* <DEDUP_REMOVED lines=13> */
.L_x_364:
[----:B------:R-:W-:Y:S05]  /*1e1d0*/  BSYNC B1 ;  /* 0x0000000000017941 */ /* 0x000fea0003800000 */
.L_x_363:
        /* <DEDUP_REMOVED lines=13> */
.L_x_366:
[----:B------:R-:W-:Y:S05]  /*1e2b0*/  BSYNC B1 ;  /* 0x0000000000017941 */ /* 0x000fea0003800000 */
.L_x_365:
        /* <DEDUP_REMOVED lines=13> */
.L_x_368:
[----:B------:R-:W-:Y:S05]  /*1e390*/  BSYNC B1 ;  /* 0x0000000000017941 */ /* 0x000fea0003800000 */
.L_x_367:
        /* <DEDUP_REMOVED lines=13> */
.L_x_370:
[----:B------:R-:W-:Y:S05]  /*1e470*/  BSYNC B1 ;  /* 0x0000000000017941 */ /* 0x000fea0003800000 */
.L_x_369:
        /* <DEDUP_REMOVED lines=13> */
.L_x_372:
[----:B------:R-:W-:Y:S05]  /*1e550*/  BSYNC B1 ;  /* 0x0000000000017941 */ /* 0x000fea0003800000 */
.L_x_371:
        /* <DEDUP_REMOVED lines=13> */
.L_x_374:
[----:B------:R-:W-:Y:S05]  /*1e630*/  BSYNC B1 ;  /* 0x0000000000017941 */ /* 0x000fea0003800000 */
.L_x_373:
        /* <DEDUP_REMOVED lines=13> */
.L_x_376:
[----:B------:R-:W-:Y:S05]  /*1e710*/  BSYNC B1 ;  /* 0x0000000000017941 */ /* 0x000fea0003800000 */
.L_x_375:
        /* <DEDUP_REMOVED lines=13> */
.L_x_378:
[----:B------:R-:W-:Y:S05]  /*1e7f0*/  BSYNC B1 ;  /* 0x0000000000017941 */ /* 0x000fea0003800000 */
.L_x_377:
        /* <DEDUP_REMOVED lines=13> */
.L_x_380:
[----:B------:R-:W-:Y:S05]  /*1e8d0*/  BSYNC B1 ;  /* 0x0000000000017941 */ /* 0x000fea0003800000 */
.L_x_379:
        /* <DEDUP_REMOVED lines=13> */
.L_x_382:
[----:B------:R-:W-:Y:S05]  /*1e9b0*/  BSYNC B1 ;  /* 0x0000000000017941 */ /* 0x000fea0003800000 */
.L_x_381:
        /* <DEDUP_REMOVED lines=13> */
.L_x_384:
[----:B------:R-:W-:Y:S05]  /*1ea90*/  BSYNC B1 ;  /* 0x0000000000017941 */ /* 0x000fea0003800000 */
.L_x_383:
        /* <DEDUP_REMOVED lines=13> */
.L_x_386:
[----:B------:R-:W-:Y:S05]  /*1eb70*/  BSYNC B1 ;  /* 0x0000000000017941 */ /* 0x000fea0003800000 */
.L_x_385:
        /* <DEDUP_REMOVED lines=13> */
.L_x_388:
[----:B------:R-:W-:Y:S05]  /*1ec50*/  BSYNC B1 ;  /* 0x0000000000017941 */ /* 0x000fea0003800000 */
.L_x_387:
        /* <DEDUP_REMOVED lines=13> */
.L_x_390:
[----:B------:R-:W-:Y:S05]  /*1ed30*/  BSYNC B1 ;  /* 0x0000000000017941 */ /* 0x000fea0003800000 */
.L_x_389:
        /* <DEDUP_REMOVED lines=13> */
.L_x_392:
[----:B------:R-:W-:Y:S05]  /*1ee10*/  BSYNC B1 ;  /* 0x0000000000017941 */ /* 0x000fea0003800000 */
.L_x_391:
        /* <DEDUP_REMOVED lines=13> */
.L_x_394:
[----:B------:R-:W-:Y:S05]  /*1eef0*/  BSYNC B1 ;  /* 0x0000000000017941 */ /* 0x000fea0003800000 */
.L_x_393:
        /* <DEDUP_REMOVED lines=13> */
.L_x_396:
[----:B------:R-:W-:Y:S05]  /*1efd0*/  BSYNC B1 ;  /* 0x0000000000017941 */ /* 0x000fea0003800000 */
.L_x_395:
        /* <DEDUP_REMOVED lines=13> */
.L_x_398:
[----:B------:R-:W-:Y:S05]  /*1f0b0*/  BSYNC B1 ;  /* 0x0000000000017941 */ /* 0x000fea0003800000 */
.L_x_397:
        /* <DEDUP_REMOVED lines=13> */
.L_x_400:
[----:B------:R-:W-:Y:S05]  /*1f190*/  BSYNC B1 ;  /* 0x0000000000017941 */ /* 0x000fea0003800000 */
.L_x_399:
        /* <DEDUP_REMOVED lines=13> */
.L_x_402:
[----:B------:R-:W-:Y:S05]  /*1f270*/  BSYNC B1 ;  /* 0x0000000000017941 */ /* 0x000fea0003800000 */
.L_x_401:
        /* <DEDUP_REMOVED lines=13> */
.L_x_404:
[----:B------:R-:W-:Y:S05]  /*1f350*/  BSYNC B1 ;  /* 0x0000000000017941 */ /* 0x000fea0003800000 */
.L_x_403:
        /* <DEDUP_REMOVED lines=13> */
.L_x_406:
[----:B------:R-:W-:Y:S05]  /*1f430*/  BSYNC B1 ;  /* 0x0000000000017941 */ /* 0x000fea0003800000 */
.L_x_405:
        /* <DEDUP_REMOVED lines=13> */
.L_x_408:
[----:B------:R-:W-:Y:S05]  /*1f510*/  BSYNC B1 ;  /* 0x0000000000017941 */ /* 0x000fea0003800000 */
.L_x_407:
        /* <DEDUP_REMOVED lines=13> */
.L_x_410:
[----:B------:R-:W-:Y:S05]  /*1f5f0*/  BSYNC B1 ;  /* 0x0000000000017941 */ /* 0x000fea0003800000 */
.L_x_409:
        /* <DEDUP_REMOVED lines=13> */
.L_x_412:
[----:B------:R-:W-:Y:S05]  /*1f6d0*/  BSYNC B1 ;  /* 0x0000000000017941 */ /* 0x000fea0003800000 */
.L_x_411:
        /* <DEDUP_REMOVED lines=13> */
.L_x_414:
[----:B------:R-:W-:Y:S05]  /*1f7b0*/  BSYNC B1 ;  /* 0x0000000000017941 */ /* 0x000fea0003800000 */
.L_x_413:
        /* <DEDUP_REMOVED lines=13> */
.L_x_416:
[----:B------:R-:W-:Y:S05]  /*1f890*/  BSYNC B1 ;  /* 0x0000000000017941 */ /* 0x000fea0003800000 */
.L_x_415:
        /* <DEDUP_REMOVED lines=13> */
.L_x_418:
[----:B------:R-:W-:Y:S05]  /*1f970*/  BSYNC B1 ;  /* 0x0000000000017941 */ /* 0x000fea0003800000 */
.L_x_417:
        /* <DEDUP_REMOVED lines=13> */
.L_x_420:
[----:B------:R-:W-:Y:S05]  /*1fa50*/  BSYNC B1 ;  /* 0x0000000000017941 */ /* 0x000fea0003800000 */
.L_x_419:
        /* <DEDUP_REMOVED lines=13> */
.L_x_422:
[----:B------:R-:W-:Y:S05]  /*1fb30*/  BSYNC B1 ;  /* 0x0000000000017941 */ /* 0x000fea0003800000 */
.L_x_421:
        /* <DEDUP_REMOVED lines=13> */
.L_x_424:
[----:B------:R-:W-:Y:S05]  /*1fc10*/  BSYNC B1 ;  /* 0x0000000000017941 */ /* 0x000fea0003800000 */
.L_x_423:
        /* <DEDUP_REMOVED lines=13> */
.L_x_426:
[----:B------:R-:W-:Y:S05]  /*1fcf0*/  BSYNC B1 ;  /* 0x0000000000017941 */ /* 0x000fea0003800000 */
.L_x_425:
        /* <DEDUP_REMOVED lines=13> */
.L_x_428:
[----:B------:R-:W-:Y:S05]  /*1fdd0*/  BSYNC B1 ;  /* 0x0000000000017941 */ /* 0x000fea0003800000 */
.L_x_427:
        /* <DEDUP_REMOVED lines=13> */
.L_x_430:
[----:B------:R-:W-:Y:S05]  /*1feb0*/  BSYNC B1 ;  /* 0x0000000000017941 */ /* 0x000fea0003800000 */
.L_x_429:
        /* <DEDUP_REMOVED lines=13> */
.L_x_432:
[----:B------:R-:W-:Y:S05]  /*1ff90*/  BSYNC B1 ;  /* 0x0000000000017941 */ /* 0x000fea0003800000 */
.L_x_431:
        /* <DEDUP_REMOVED lines=13> */
.L_x_434:
[----:B------:R-:W-:Y:S05]  /*20070*/  BSYNC B1 ;  /* 0x0000000000017941 */ /* 0x000fea0003800000 */
.L_x_433:
        /* <DEDUP_REMOVED lines=13> */
.L_x_436:
[----:B------:R-:W-:Y:S05]  /*20150*/  BSYNC B1 ;  /* 0x0000000000017941 */ /* 0x000fea0003800000 */
.L_x_435:
        /* <DEDUP_REMOVED lines=13> */
.L_x_438:
[----:B------:R-:W-:Y:S05]  /*20230*/  BSYNC B1 ;  /* 0x0000000000017941 */ /* 0x000fea0003800000 */
.L_x_437:
        /* <DEDUP_REMOVED lines=13> */
.L_x_440:
[----:B------:R-:W-:Y:S05]  /*20310*/  BSYNC B1 ;  /* 0x0000000000017941 */ /* 0x000fea0003800000 */
.L_x_439:
        /* <DEDUP_REMOVED lines=13> */
.L_x_442:
[----:B------:R-:W-:Y:S05]  /*203f0*/  BSYNC B1 ;  /* 0x0000000000017941 */ /* 0x000fea0003800000 */
.L_x_441:
        /* <DEDUP_REMOVED lines=13> */
.L_x_444:
[----:B------:R-:W-:Y:S05]  /*204d0*/  BSYNC B1 ;  /* 0x0000000000017941 */ /* 0x000fea0003800000 */
.L_x_443:
        /* <DEDUP_REMOVED lines=13> */
.L_x_446:
[----:B------:R-:W-:Y:S05]  /*205b0*/  BSYNC B1 ;  /* 0x0000000000017941 */ /* 0x000fea0003800000 */
.L_x_445:
        /* <DEDUP_REMOVED lines=13> */
.L_x_448:
[----:B------:R-:W-:Y:S05]  /*20690*/  BSYNC B1 ;  /* 0x0000000000017941 */ /* 0x000fea0003800000 */
.L_x_447:
        /* <DEDUP_REMOVED lines=13> */
.L_x_450:
[----:B------:R-:W-:Y:S05]  /*20770*/  BSYNC B1 ;  /* 0x0000000000017941 */ /* 0x000fea0003800000 */
.L_x_449:
        /* <DEDUP_REMOVED lines=13> */
.L_x_452:
[----:B------:R-:W-:Y:S05]  /*20850*/  BSYNC B1 ;  /* 0x0000000000017941 */ /* 0x000fea0003800000 */
.L_x_451:
        /* <DEDUP_REMOVED lines=13> */
.L_x_454:
[----:B------:R-:W-:Y:S05]  /*20930*/  BSYNC B1 ;  /* 0x0000000000017941 */ /* 0x000fea0003800000 */
.L_x_453:
        /* <DEDUP_REMOVED lines=13> */
.L_x_456:
[----:B------:R-:W-:Y:S05]  /*20a10*/  BSYNC B1 ;  /* 0x0000000000017941 */ /* 0x000fea0003800000 */
.L_x_455:
        /* <DEDUP_REMOVED lines=13> */
.L_x_458:
[----:B------:R-:W-:Y:S05]  /*20af0*/  BSYNC B1 ;  /* 0x0000000000017941 */ /* 0x000fea0003800000 */
.L_x_457:
        /* <DEDUP_REMOVED lines=13> */
.L_x_460:
[----:B------:R-:W-:Y:S05]  /*20bd0*/  BSYNC B1 ;  /* 0x0000000000017941 */ /* 0x000fea0003800000 */
.L_x_459:
        /* <DEDUP_REMOVED lines=13> */
.L_x_462:
[----:B------:R-:W-:Y:S05]  /*20cb0*/  BSYNC B1 ;  /* 0x0000000000017941 */ /* 0x000fea0003800000 */
.L_x_461:
        /* <DEDUP_REMOVED lines=13> */
.L_x_464:
[----:B------:R-:W-:Y:S05]  /*20d90*/  BSYNC B1 ;  /* 0x0000000000017941 */ /* 0x000fea0003800000 */
.L_x_463:
        /* <DEDUP_REMOVED lines=13> */
.L_x_466:
[----:B------:R-:W-:Y:S05]  /*20e70*/  BSYNC B1 ;  /* 0x0000000000017941 */ /* 0x000fea0003800000 */
.L_x_465:
        /* <DEDUP_REMOVED lines=13> */
.L_x_468:
[----:B------:R-:W-:Y:S05]  /*20f50*/  BSYNC B1 ;  /* 0x0000000000017941 */ /* 0x000fea0003800000 */
.L_x_467:
        /* <DEDUP_REMOVED lines=13> */
.L_x_470:
[----:B------:R-:W-:Y:S05]  /*21030*/  BSYNC B1 ;  /* 0x0000000000017941 */ /* 0x000fea0003800000 */
.L_x_469:
        /* <DEDUP_REMOVED lines=13> */
.L_x_472:
[----:B------:R-:W-:Y:S05]  /*21110*/  BSYNC B1 ;  /* 0x0000000000017941 */ /* 0x000fea0003800000 */
.L_x_471:
        /* <DEDUP_REMOVED lines=13> */
.L_x_474:
[----:B------:R-:W-:Y:S05]  /*211f0*/  BSYNC B1 ;  /* 0x0000000000017941 */ /* 0x000fea0003800000 */
.L_x_473:
        /* <DEDUP_REMOVED lines=13> */
.L_x_476:
[----:B------:R-:W-:Y:S05]  /*212d0*/  BSYNC B1 ;  /* 0x0000000000017941 */ /* 0x000fea0003800000 */
.L_x_475:
        /* <DEDUP_REMOVED lines=13> */
.L_x_478:
[----:B------:R-:W-:Y:S05]  /*213b0*/  BSYNC B1 ;  /* 0x0000000000017941 */ /* 0x000fea0003800000 */
.L_x_477:
        /* <DEDUP_REMOVED lines=13> */
.L_x_480:
[----:B------:R-:W-:Y:S05]  /*21490*/  BSYNC B1 ;  /* 0x0000000000017941 */ /* 0x000fea0003800000 */
.L_x_479:
        /* <DEDUP_REMOVED lines=13> */
.L_x_482:
[----:B------:R-:W-:Y:S05]  /*21570*/  BSYNC B1 ;  /* 0x0000000000017941 */ /* 0x000fea0003800000 */
.L_x_481:
        /* <DEDUP_REMOVED lines=13> */
.L_x_484:
[----:B------:R-:W-:Y:S05]  /*21650*/  BSYNC B1 ;  /* 0x0000000000017941 */ /* 0x000fea0003800000 */
.L_x_483:
        /* <DEDUP_REMOVED lines=13> */
.L_x_486:
[----:B------:R-:W-:Y:S05]  /*21730*/  BSYNC B1 ;  /* 0x0000000000017941 */ /* 0x000fea0003800000 */
.L_x_485:
        /* <DEDUP_REMOVED lines=13> */
.L_x_488:
[----:B------:R-:W-:Y:S05]  /*21810*/  BSYNC B1 ;  /* 0x0000000000017941 */ /* 0x000fea0003800000 */
.L_x_487:
        /* <DEDUP_REMOVED lines=13> */
.L_x_490:
[----:B------:R-:W-:Y:S05]  /*218f0*/  BSYNC B1 ;  /* 0x0000000000017941 */ /* 0x000fea0003800000 */
.L_x_489:
        /* <DEDUP_REMOVED lines=13> */
.L_x_492:
[----:B------:R-:W-:Y:S05]  /*219d0*/  BSYNC B1 ;  /* 0x0000000000017941 */ /* 0x000fea0003800000 */
.L_x_491:
        /* <DEDUP_REMOVED lines=13> */
.L_x_494:
[----:B------:R-:W-:Y:S05]  /*21ab0*/  BSYNC B1 ;  /* 0x0000000000017941 */ /* 0x000fea0003800000 */
.L_x_493:
        /* <DEDUP_REMOVED lines=13> */
.L_x_496:
[----:B------:R-:W-:Y:S05]  /*21b90*/  BSYNC B1 ;  /* 0x0000000000017941 */ /* 0x000fea0003800000 */
.L_x_495:
        /* <DEDUP_REMOVED lines=13> */
.L_x_498:
[----:B------:R-:W-:Y:S05]  /*21c70*/  BSYNC B1 ;  /* 0x0000000000017941 */ /* 0x000fea0003800000 */
.L_x_497:
        /* <DEDUP_REMOVED lines=13> */
.L_x_500:
[----:B------:R-:W-:Y:S05]  /*21d50*/  BSYNC B1 ;  /* 0x0000000000017941 */ /* 0x000fea0003800000 */
.L_x_499:
        /* <DEDUP_REMOVED lines=13> */
.L_x_502:
[----:B------:R-:W-:Y:S05]  /*21e30*/  BSYNC B1 ;  /* 0x0000000000017941 */ /* 0x000fea0003800000 */
.L_x_501:
        /* <DEDUP_REMOVED lines=13> */
.L_x_504:
[----:B------:R-:W-:Y:S05]  /*21f10*/  BSYNC B1 ;  /* 0x0000000000017941 */ /* 0x000fea0003800000 */
.L_x_503:
        /* <DEDUP_REMOVED lines=13> */
.L_x_506:
[----:B------:R-:W-:Y:S05]  /*21ff0*/  BSYNC B1 ;  /* 0x0000000000017941 */ /* 0x000fea0003800000 */
.L_x_505:
        /* <DEDUP_REMOVED lines=13> */
.L_x_508:
[----:B------:R-:W-:Y:S05]  /*220d0*/  BSYNC B1 ;  /* 0x0000000000017941 */ /* 0x000fea0003800000 */
.L_x_507:
        /* <DEDUP_REMOVED lines=13> */
.L_x_510:
[----:B------:R-:W-:Y:S05]  /*221b0*/  BSYNC B1 ;  /* 0x0000000000017941 */ /* 0x000fea0003800000 */
.L_x_509:
        /* <DEDUP_REMOVED lines=13> */
.L_x_512:
[----:B------:R-:W-:Y:S05]  /*22290*/  BSYNC B1 ;  /* 0x0000000000017941 */ /* 0x000fea0003800000 */
.L_x_511:
        /* <DEDUP_REMOVED lines=13> */
.L_x_514:
[----:B------:R-:W-:Y:S05]  /*22370*/  BSYNC B1 ;  /* 0x0000000000017941 */ /* 0x000fea0003800000 */
.L_x_513:
        /* <DEDUP_REMOVED lines=13> */
.L_x_516:
[----:B------:R-:W-:Y:S05]  /*22450*/  BSYNC B1 ;  /* 0x0000000000017941 */ /* 0x000fea0003800000 */
.L_x_515:
        /* <DEDUP_REMOVED lines=13> */
.L_x_518:
[----:B------:R-:W-:Y:S05]  /*22530*/  BSYNC B1 ;  /* 0x0000000000017941 */ /* 0x000fea0003800000 */
.L_x_517:
        /* <DEDUP_REMOVED lines=13> */
.L_x_520:
[----:B------:R-:W-:Y:S05]  /*22610*/  BSYNC B1 ;  /* 0x0000000000017941 */ /* 0x000fea0003800000 */
.L_x_519:
        /* <DEDUP_REMOVED lines=13> */
.L_x_522:
[----:B------:R-:W-:Y:S05]  /*226f0*/  BSYNC B1 ;  /* 0x0000000000017941 */ /* 0x000fea0003800000 */
.L_x_521:
        /* <DEDUP_REMOVED lines=13> */
.L_x_524:
[----:B------:R-:W-:Y:S05]  /*227d0*/  BSYNC B1 ;  /* 0x0000000000017941 */ /* 0x000fea0003800000 */
.L_x_523:
        /* <DEDUP_REMOVED lines=13> */
.L_x_526:
[----:B------:R-:W-:Y:S05]  /*228b0*/  BSYNC B1 ;  /* 0x0000000000017941 */ /* 0x000fea0003800000 */
.L_x_525:
        /* <DEDUP_REMOVED lines=13> */
.L_x_528:
[----:B------:R-:W-:Y:S05]  /*22990*/  BSYNC B1 ;  /* 0x0000000000017941 */ /* 0x000fea0003800000 */
.L_x_527:
        /* <DEDUP_REMOVED lines=13> */
.L_x_530:
[----:B------:R-:W-:Y:S05]  /*22a70*/  BSYNC B1 ;  /* 0x0000000000017941 */ /* 0x000fea0003800000 */
.L_x_529:
        /* <DEDUP_REMOVED lines=13> */
.L_x_532:
[----:B------:R-:W-:Y:S05]  /*22b50*/  BSYNC B1 ;  /* 0x0000000000017941 */ /* 0x000fea0003800000 */
.L_x_531:
        /* <DEDUP_REMOVED lines=13> */
.L_x_534:
[----:B------:R-:W-:Y:S05]  /*22c30*/  BSYNC B1 ;  /* 0x0000000000017941 */ /* 0x000fea0003800000 */
.L_x_533:
        /* <DEDUP_REMOVED lines=13> */
.L_x_536:
[----:B------:R-:W-:Y:S05]  /*22d10*/  BSYNC B1 ;  /* 0x0000000000017941 */ /* 0x000fea0003800000 */
.L_x_535:
        /* <DEDUP_REMOVED lines=13> */
.L_x_538:
[----:B------:R-:W-:Y:S05]  /*22df0*/  BSYNC B1 ;  /* 0x0000000000017941 */ /* 0x000fea0003800000 */
.L_x_537:
        /* <DEDUP_REMOVED lines=13> */
.L_x_540:
[----:B------:R-:W-:Y:S05]  /*22ed0*/  BSYNC B1 ;  /* 0x0000000000017941 */ /* 0x000fea0003800000 */
.L_x_539:
[----:B--234-:R-:W2:Y:S01]  /*22ee0*/  LDL.LU R3, [R1+0x444] ;  /* 0x0004440001037983 */ /* 0x01cea20000300800 */
[----:B-----5:R-:W-:Y:S01]  /*22ef0*/  LOP3.LUT R6, R6, 0xff, RZ, 0xc0, !PT ;  /* 0x000000ff06067812 */ /* 0x020fe200078ec0ff */
[----:B------:R-:W-:Y:S01]  /*22f00*/  BSSY B1, `(.L_x_541) ;  /* 0x000000b000017945 */ /* 0x000fe20003800000 */
[----:B------:R-:W-:Y:S02]  /*22f10*/  ISETP.LT.OR P2, PT, R0, 0xf9, !P1 ;  /* 0x000000f90000780c */ /* 0x000fe40004f41670 */
[----:B------:R-:W-:Y:S02]  /*22f20*/  F2FP.F16.E4M3.UNPACK_B R6, R6 ;  /* 0x00000006ff06723e */ /* 0x000fe400020006ff */
[----:B------:R-:W-:-:S03]  /*22f30*/  PRMT R2, RZ, 0x7610, R2 ;  /* 0x00007610ff027816 */ /* 0x000fc60000000002 */
[----:B------:R-:W-:-:S05]  /*22f40*/  HADD2.F32 R6, -RZ, R6.H0_H0 ;  /* 0x20000006ff067230 */ /* 0x000fca0000004100 */
[----:B------:R-:W-:-:S04]  /*22f50*/  FMUL R6, R6, UR21 ;  /* 0x0000001506067c20 */ /* 0x000fc80008400000 */
[----:B--2---:R-:W-:-:S05]  /*22f60*/  FFMA R6, R3, UR20, R6 ;  /* 0x0000001403067c23 */ /* 0x004fca0008000006 */
[----:B------:R-:W-:-:S05]  /*22f70*/  F2FP.SATFINITE.E4M3.F32.PACK_AB_MERGE_C R3, RZ, R6, RZ ;  /* 0x00000006ff03723e */ /* 0x000fca00048070ff */
[----:B------:R2:W-:Y:S01]  /*22f80*/  @!P0 STG.E.U8 desc[UR14][R30.64+0xf9], R3 ;  /* 0x0000f9031e008986 */ /* 0x0005e2000c10110e */
[----:B------:R-:W-:Y:S05]  /*22f90*/  @P2 BRA `(.L_x_542) ;  /* 0x0000000000042947 */ /* 0x000fea0003800000 */
[----:B------:R3:W5:Y:S02]  /*22fa0*/  LDG.E.U8 R2, desc[UR14][R4.64+0xf8] ;  /* 0x0000f80e04027981 */ /* 0x000764000c1e1100 */
.L_x_542:
[----:B------:R-:W-:Y:S05]  /*22fb0*/  BSYNC B1 ;  /* 0x0000000000017941 */ /* 0x000fea0003800000 */
.L_x_541:
[----:B--2---:R-:W2:Y:S01]  /*22fc0*/  LDL.LU R3, [R1+0x448] ;  /* 0x0004480001037983 */ /* 0x004ea20000300800 */
        /* <DEDUP_REMOVED lines=12> */
.L_x_544:
[----:B------:R-:W-:Y:S05]  /*23090*/  BSYNC B1 ;  /* 0x0000000000017941 */ /* 0x000fea0003800000 */
.L_x_543:
[----:B------:R-:W-:Y:S05]  /*230a0*/  @P1 BRA `(.L_x_545) ;  /* 0x0000004800841947 */ /* 0x000fea0003800000 */
[----:B------:R-:W2:Y:S01]  /*230b0*/  LDL.LU R2, [R1+0x44c] ;  /* 0x00044c0001027983 */ /* 0x000ea20000300800 */
[----:B-----5:R-:W-:-:S04]  /*230c0*/  LOP3.LUT R0, R0, 0xff, RZ, 0xc0, !PT ;  /* 0x000000ff00007812 */ /* 0x020fc800078ec0ff */
[----:B------:R-:W-:-:S05]  /*230d0*/  F2FP.F16.E4M3.UNPACK_B R0, R0 ;  /* 0x00000000ff00723e */ /* 0x000fca00020006ff */
[----:B------:R-:W-:-:S05]  /*230e0*/  HADD2.F32 R0, -RZ, R0.H0_H0 ;  /* 0x20000000ff007230 */ /* 0x000fca0000004100 */
[----:B------:R-:W-:-:S04]  /*230f0*/  FMUL R0, R0, UR21 ;  /* 0x0000001500007c20 */ /* 0x000fc80008400000 */
[----:B--2---:R-:W-:-:S05]  /*23100*/  FFMA R0, R2, UR20, R0 ;  /* 0x0000001402007c23 */ /* 0x004fca0008000000 */
[----:B------:R-:W-:-:S05]  /*23110*/  F2FP.SATFINITE.E4M3.F32.PACK_AB_MERGE_C R3, RZ, R0, RZ ;  /* 0x00000000ff03723e */ /* 0x000fca00048070ff */
[----:B------:R2:W-:Y:S01]  /*23120*/  STG.E.U8 desc[UR14][R28.64+0xf9], R3 ;  /* 0x0000f9031c007986 */ /* 0x0005e2000c10110e */
[----:B------:R-:W-:Y:S05]  /*23130*/  BRA `(.L_x_545) ;  /* 0x0000004800607947 */ /* 0x000fea0003800000 */
.L_x_32:
[----:B------:R-:W-:Y:S01]  /*23140*/  ISETP.GE.AND P3, PT, R34, 0x1, PT ;  /* 0x000000012200780c */ /* 0x000fe20003f66270 */
[----:B-----5:R-:W-:Y:S01]  /*23150*/  FMUL R2, R2, UR20 ;  /* 0x0000001402027c20 */ /* 0x020fe20008400000 */
[----:B------:R-:W3:Y:S02]  /*23160*/  LDL.LU R40, [R1+0x200] ;  /* 0x0002000001287983 */ /* 0x000ee40000300800 */
[----:B------:R-:W-:Y:S02]  /*23170*/  ISETP.LT.OR P0, PT, R0, 0x1, !P3 ;  /* 0x000000010000780c */ /* 0x000fe40005f01670 */
[----:B------:R-:W-:Y:S01]  /*23180*/  F2FP.SATFINITE.E4M3.F32.PACK_AB_MERGE_C R2, RZ, R2, RZ ;  /* 0x00000002ff02723e */ /* 0x000fe200048070ff */
[----:B------:R-:W-:Y:S01]  /*23190*/  FMUL R3, R3, UR20 ;  /* 0x0000001403037c20 */ /* 0x000fe20008400000 */
[----:B------:R-:W-:Y:S01]  /*231a0*/  ISETP.GE.AND P2, PT, R34, 0x9, PT ;  /* 0x000000092200780c */ /* 0x000fe20003f46270 */
[----:B------:R-:W-:Y:S01]  /*231b0*/  FMUL R4, R4, UR20 ;  /* 0x0000001404047c20 */ /* 0x000fe20008400000 */
[----:B------:R-:W-:Y:S01]  /*231c0*/  FMUL R5, R5, UR20 ;  /* 0x0000001405057c20 */ /* 0x000fe20008400000 */
[----:B------:R-:W-:Y:S01]  /*231d0*/  ISETP.LT.OR P1, PT, R0, 0x9, !P3 ;  /* 0x000000090000780c */ /* 0x000fe20005f21670 */
[----:B------:R-:W-:Y:S01]  /*231e0*/  FMUL R6, R6, UR20 ;  /* 0x0000001406067c20 */ /* 0x000fe20008400000 */
[----:B------:R-:W-:Y:S01]  /*231f0*/  FMUL R7, R7, UR20 ;  /* 0x0000001407077c20 */ /* 0x000fe20008400000 */
[----:B------:R-:W-:Y:S01]  /*23200*/  FMUL R8, R8, UR20 ;  /* 0x0000001408087c20 */ /* 0x000fe20008400000 */
[----:B------:R-:W-:Y:S01]  /*23210*/  FMUL R9, R9, UR20 ;  /* 0x0000001409097c20 */ /* 0x000fe20008400000 */
[----:B------:R-:W-:Y:S01]  /*23220*/  FMUL R10, R10, UR20 ;  /* 0x000000140a0a7c20 */ /* 0x000fe20008400000 */
[----:B------:R-:W-:Y:S01]  /*23230*/  @!P0 STG.E.U8 desc[UR14][R24.64], R2 ;  /* 0x0000000218008986 */ /* 0x000fe2000c10110e */
[----:B------:R-:W-:-:S02]  /*23240*/  ISETP.LT.OR P0, PT, R0, 0x2, !P3 ;  /* 0x000000020000780c */ /* 0x000fc40005f01670 */
[----:B------:R-:W-:Y:S01]  /*23250*/  F2FP.SATFINITE.E4M3.F32.PACK_AB_MERGE_C R3, RZ, R3, RZ ;  /* 0x00000003ff03723e */ /* 0x000fe200048070ff */
[----:B------:R-:W-:Y:S01]  /*23260*/  FMUL R11, R11, UR20 ;  /* 0x000000140b0b7c20 */ /* 0x000fe20008400000 */
[----:B------:R-:W-:Y:S01]  /*23270*/  F2FP.SATFINITE.E4M3.F32.PACK_AB_MERGE_C R4, RZ, R4, RZ ;  /* 0x00000004ff04723e */ /* 0x000fe200048070ff */
[----:B------:R-:W-:Y:S01]  /*23280*/  FMUL R12, R12, UR20 ;  /* 0x000000140c0c7c20 */ /* 0x000fe20008400000 */
[----:B------:R-:W-:Y:S01]  /*23290*/  FMUL R13, R13, UR20 ;  /* 0x000000140d0d7c20 */ /* 0x000fe20008400000 */
[----:B------:R-:W-:Y:S01]  /*232a0*/  FMUL R14, R14, UR20 ;  /* 0x000000140e0e7c20 */ /* 0x000fe20008400000 */
[----:B------:R-:W-:Y:S01]  /*232b0*/  FMUL R15, R15, UR20 ;  /* 0x000000140f0f7c20 */ /* 0x000fe20008400000 */
[----:B------:R-:W-:Y:S01]  /*232c0*/  FMUL R16, R16, UR20 ;  /* 0x0000001410107c20 */ /* 0x000fe20008400000 */
[----:B------:R-:W-:Y:S01]  /*232d0*/  FMUL R17, R17, UR20 ;  /* 0x0000001411117c20 */ /* 0x000fe20008400000 */
[----:B------:R-:W-:Y:S01]  /*232e0*/  FMUL R18, R18, UR20 ;  /* 0x0000001412127c20 */ /* 0x000fe20008400000 */
[----:B------:R-:W-:Y:S01]  /*232f0*/  FMUL R19, R19, UR20 ;  /* 0x0000001413137c20 */ /* 0x000fe20008400000 */
[----:B------:R0:W-:Y:S01]  /*23300*/  @!P0 STG.E.U8 desc[UR14][R24.64+0x1], R3 ;  /* 0x0000010318008986 */ /* 0x0001e2000c10110e */
[----:B------:R-:W-:-:S02]  /*23310*/  ISETP.LT.OR P0, PT, R0, 0x1, !P2 ;  /* 0x000000010000780c */ /* 0x000fc40005701670 */
[----:B------:R-:W-:Y:S01]  /*23320*/  F2FP.SATFINITE.E4M3.F32.PACK_AB_MERGE_C R5, RZ, R5, RZ ;  /* 0x00000005ff05723e */ /* 0x000fe200048070ff */
[----:B------:R-:W-:Y:S01]  /*23330*/  FMUL R20, R20, UR20 ;  /* 0x0000001414147c20 */ /* 0x000fe20008400000 */
[----:B------:R-:W4:Y:S01]  /*23340*/  LDL.LU R39, [R1+0x204] ;  /* 0x0002040001277983 */ /* 0x000f220000300800 */
[----:B------:R-:W-:Y:S02]  /*23350*/  F2FP.SATFINITE.E4M3.F32.PACK_AB_MERGE_C R6, RZ, R6, RZ ;  /* 0x00000006ff06723e */ /* 0x000fe400048070ff */
[----:B------:R-:W-:Y:S01]  /*23360*/  F2FP.SATFINITE.E4M3.F32.PACK_AB_MERGE_C R7, RZ, R7, RZ ;  /* 0x00000007ff07723e */ /* 0x000fe200048070ff */
[----:B------:R-:W-:Y:S01]  /*23370*/  FMUL R21, R21, UR20 ;  /* 0x0000001415157c20 */ /* 0x000fe20008400000 */
[C---:B------:R-:W-:Y:S01]  /*23380*/  ISETP.LT.OR P5, PT, R0.reuse, 0xa, !P2 ;  /* 0x0000000a0000780c */ /* 0x040fe200057a1670 */
[----:B------:R-:W2:Y:S04]  /*23390*/  LDL.LU R35, [R1+0x208] ;  /* 0x0002080001237983 */ /* 0x000ea80000300800 */
[----:B------:R-:W-:Y:S01]  /*233a0*/  @!P0 STG.E.U8 desc[UR14][R26.64], R4 ;  /* 0x000000041a008986 */ /* 0x000fe2000c10110e */
[----:B------:R-:W-:-:S02]  /*233b0*/  ISETP.LT.OR P0, PT, R0, 0x2, !P2 ;  /* 0x000000020000780c */ /* 0x000fc40005701670 */
[----:B------:R-:W-:Y:S01]  /*233c0*/  F2FP.SATFINITE.E4M3.F32.PACK_AB_MERGE_C R8, RZ, R8, RZ ;  /* 0x00000008ff08723e */ /* 0x000fe200048070ff */
[----:B------:R-:W-:Y:S01]  /*233d0*/  FMUL R22, R22, UR20 ;  /* 0x0000001416167c20 */ /* 0x000fe20008400000 */
[----:B------:R-:W-:Y:S01]  /*233e0*/  F2FP.SATFINITE.E4M3.F32.PACK_AB_MERGE_C R9, RZ, R9, RZ ;  /* 0x00000009ff09723e */ /* 0x000fe200048070ff */
[----:B------:R-:W4:Y:S08]  /*233f0*/  LDL.LU R33, [R1+0x20c] ;  /* 0x00020c0001217983 */ /* 0x000f300000300800 */
[----:B------:R1:W-:Y:S01]  /*23400*/  @!P0 STG.E.U8 desc[UR14][R26.64+0x1], R5 ;  /* 0x000001051a008986 */ /* 0x0003e2000c10110e */
[----:B------:R-:W-:-:S03]  /*23410*/  ISETP.LT.OR P0, PT, R0, 0xa, !P3 ;  /* 0x0000000a0000780c */ /* 0x000fc60005f01670 */
[----:B------:R-:W-:Y:S01]  /*23420*/  @!P1 STG.E.U8 desc[UR14][R24.64+0x8], R6 ;  /* 0x0000080618009986 */ /* 0x000fe2000c10110e */
[C---:B------:R-:W-:Y:S02]  /*23430*/  ISETP.LT.OR P1, PT, R0.reuse, 0x9, !P2 ;  /* 0x000000090000780c */ /* 0x040fe40005721670 */
[----:B------:R-:W-:Y:S01]  /*23440*/  F2FP.SATFINITE.E4M3.F32.PACK_AB_MERGE_C R10, RZ, R10, RZ ;  /* 0x0000000aff0a723e */ /* 0x000fe200048070ff */
[----:B------:R-:W4:Y:S01]  /*23450*/  LDL.LU R32, [R1+0x210] ;  /* 0x0002100001207983 */ /* 0x000f220000300800 */
[----:B------:R-:W-:Y:S02]  /*23460*/  F2FP.SATFINITE.E4M3.F32.PACK_AB_MERGE_C R11, RZ, R11, RZ ;  /* 0x0000000bff0b723e */ /* 0x000fe400048070ff */
[----:B------:R-:W-:Y:S01]  /*23470*/  F2FP.SATFINITE.E4M3.F32.PACK_AB_MERGE_C R12, RZ, R12, RZ ;  /* 0x0000000cff0c723e */ /* 0x000fe200048070ff */
[----:B------:R-:W-:Y:S01]  /*23480*/  FMUL R23, R23, UR20 ;  /* 0x0000001417177c20 */ /* 0x000fe20008400000 */
[----:B------:R-:W-:Y:S01]  /*23490*/  F2FP.SATFINITE.E4M3.F32.PACK_AB_MERGE_C R13, RZ, R13, RZ ;  /* 0x0000000dff0d723e */ /* 0x000fe200048070ff */
[----:B------:R-:W-:Y:S01]  /*234a0*/  @!P0 STG.E.U8 desc[UR14][R24.64+0x9], R7 ;  /* 0x0000090718008986 */ /* 0x000fe2000c10110e */
[----:B------:R-:W-:-:S03]  /*234b0*/  ISETP.LT.OR P0, PT, R0, 0x11, !P3 ;  /* 0x000000110000780c */ /* 0x000fc60005f01670 */
[----:B------:R-:W-:Y:S01]  /*234c0*/  @!P1 STG.E.U8 desc[UR14][R26.64+0x8], R8 ;  /* 0x000008081a009986 */ /* 0x000fe2000c10110e */
[----:B------:R-:W-:-:S03]  /*234d0*/  ISETP.LT.OR P1, PT, R0, 0x12, !P3 ;  /* 0x000000120000780c */ /* 0x000fc60005f21670 */
[----:B------:R-:W-:Y:S01]  /*234e0*/  @!P5 STG.E.U8 desc[UR14][R26.64+0x9], R9 ;  /* 0x000009091a00d986 */ /* 0x000fe2000c10110e */
[----:B------:R-:W-:Y:S02]  /*234f0*/  ISETP.LT.OR P5, PT, R0, 0x11, !P2 ;  /* 0x000000110000780c */ /* 0x000fe400057a1670 */
        /* <DEDUP_REMOVED lines=8> */
[C---:B------:R-:W-:Y:S02]  /*23580*/  ISETP.LT.OR P5, PT, R0.reuse, 0x1a, !P3 ;  /* 0x0000001a0000780c */ /* 0x040fe40005fa1670 */
        /* <DEDUP_REMOVED lines=22> */
[C---:B------:R-:W-:Y:S02]  /*236f0*/  ISETP.LT.OR P0, PT, R0.reuse, 0x29, !P3 ;  /* 0x000000290000780c */ /* 0x040fe40005f01670 */
[----:B------:R-:W-:Y:S01]  /*23700*/  F2FP.SATFINITE.E4M3.F32.PACK_AB_MERGE_C R22, RZ, R22, RZ ;  /* 0x00000016ff16723e */ /* 0x000fe200048070ff */
[----:B------:R-:W-:Y:S01]  /*23710*/  @!P1 STG.E.U8 desc[UR14][R26.64+0x20], R20 ;  /* 0x000020141a009986 */ /* 0x000fe2000c10110e */
[----:B------:R-:W-:-:S02]  /*23720*/  ISETP.LT.OR P1, PT, R0, 0x2a, !P3 ;  /* 0x0000002a0000780c */ /* 0x000fc40005f21670 */
[C---:B------:R-:W-:Y:S01]  /*23730*/  ISETP.LT.OR P6, PT, R0.reuse, 0x2a, !P2 ;  /* 0x0000002a0000780c */ /* 0x040fe200057c1670 */
[----:B------:R-:W-:Y:S01]  /*23740*/  @!P5 STG.E.U8 desc[UR14][R26.64+0x21], R21 ;  /* 0x000021151a00d986 */ /* 0x000fe2000c10110e */
[----:B------:R-:W-:Y:S01]  /*23750*/  ISETP.LT.OR P5, PT, R0, 0x29, !P2 ;  /* 0x000000290000780c */ /* 0x000fe200057a1670 */
[----:B------:R-:W-:Y:S01]  /*23760*/  FMUL R156, R156, UR20 ;  /* 0x000000149c9c7c20 */ /* 0x000fe20008400000 */
[----:B------:R-:W-:Y:S01]  /*23770*/  FMUL R157, R157, UR20 ;  /* 0x000000149d9d7c20 */ /* 0x000fe20008400000 */
[----:B------:R-:W-:Y:S01]  /*23780*/  FMUL R158, R158, UR20 ;  /* 0x000000149e9e7c20 */ /* 0x000fe20008400000 */
[----:B------:R-:W-:Y:S01]  /*23790*/  FMUL R159, R159, UR20 ;  /* 0x000000149f9f7c20 */ /* 0x000fe20008400000 */
[----:B------:R-:W-:Y:S01]  /*237a0*/  @!P0 STG.E.U8 desc[UR14][R24.64+0x28], R22 ;  /* 0x0000281618008986 */ /* 0x000fe2000c10110e */
[----:B------:R-:W-:Y:S02]  /*237b0*/  ISETP.LT.OR P0, PT, R0, 0x31, !P3 ;  /* 0x000000310000780c */ /* 0x000fe40005f01670 */
[----:B------:R-:W-:Y:S01]  /*237c0*/  F2FP.SATFINITE.E4M3.F32.PACK_AB_MERGE_C R23, RZ, R23, RZ ;  /* 0x00000017ff17723e */ /* 0x000fe200048070ff */
[----:B------:R-:W-:Y:S01]  /*237d0*/  FMUL R160, R160, UR20 ;  /* 0x00000014a0a07c20 */ /* 0x000fe20008400000 */
[----:B------:R-:W-:Y:S01]  /*237e0*/  F2FP.SATFINITE.E4M3.F32.PACK_AB_MERGE_C R152, RZ, R152, RZ ;  /* 0x00000098ff98723e */ /* 0x000fe200048070ff */
[----:B------:R-:W-:Y:S01]  /*237f0*/  FMUL R161, R161, UR20 ;  /* 0x00000014a1a17c20 */ /* 0x000fe20008400000 */
        /* <DEDUP_REMOVED lines=47> */
[----:B0-----:R-:W-:Y:S01]  /*23af0*/  F2FP.SATFINITE.E4M3.F32.PACK_AB_MERGE_C R3, RZ, R166, RZ ;  /* 0x000000a6ff03723e */ /* 0x001fe200048070ff */
[----:B------:R-:W-:Y:S01]  /*23b00*/  @!P1 STG.E.U8 desc[UR14][R24.64+0x41], R163 ;  /* 0x000041a318009986 */ /* 0x000fe2000c10110e */
[----:B------:R-:W-:-:S03]  /*23b10*/  ISETP.LT.OR P1, PT, R0, 0x4a, !P3 ;  /* 0x0000004a0000780c */ /* 0x000fc60005f21670 */
[----:B------:R-:W-:Y:S01]  /*23b20*/  @!P5 STG.E.U8 desc[UR14][R26.64+0x40], R164 ;  /* 0x000040a41a00d986 */ /* 0x000fe2000c10110e */
[----:B------:R-:W-:-:S03]  /*23b30*/  ISETP.LT.OR P5, PT, R0, 0x49, !P2 ;  /* 0x000000490000780c */ /* 0x000fc600057a1670 */
[----:B------:R-:W-:Y:S01]  /*23b40*/  @!P6 STG.E.U8 desc[UR14][R26.64+0x41], R165 ;  /* 0x000041a51a00e986 */ /* 0x000fe2000c10110e */
[----:B------:R-:W-:-:S03]  /*23b50*/  ISETP.LT.OR P6, PT, R0, 0x4a, !P2 ;  /* 0x0000004a0000780c */ /* 0x000fc600057c1670 */
[----:B------:R0:W-:Y:S01]  /*23b60*/  @!P0 STG.E.U8 desc[UR14][R24.64+0x48], R3 ;  /* 0x0000480318008986 */ /* 0x0001e2000c10110e */
[----:B------:R-:W-:Y:S02]  /*23b70*/  ISETP.LT.OR P0, PT, R0, 0x51, !P3 ;  /* 0x000000510000780c */ /* 0x000fe40005f01670 */
[----:B------:R-:W-:Y:S01]  /*23b80*/  F2FP.SATFINITE.E4M3.F32.PACK_AB_MERGE_C R167, RZ, R167, RZ ;  /* 0x000000a7ffa7723e */ /* 0x000fe200048070ff */
[----:B------:R-:W-:Y:S01]  /*23b90*/  FMUL R172, R172, UR20 ;  /* 0x00000014acac7c20 */ /* 0x000fe20008400000 */
[----:B-1----:R-:W-:Y:S01]  /*23ba0*/  F2FP.SATFINITE.E4M3.F32.PACK_AB_MERGE_C R5, RZ, R168, RZ ;  /* 0x000000a8ff05723e */ /* 0x002fe200048070ff */
[----:B------:R-:W-:Y:S01]  /*23bb0*/  FMUL R173, R173, UR20 ;  /* 0x00000014adad7c20 */ /* 0x000fe20008400000 */
[----:B------:R-:W-:Y:S01]  /*23bc0*/  F2FP.SATFINITE.E4M3.F32.PACK_AB_MERGE_C R169, RZ, R169, RZ ;  /* 0x000000a9ffa9723e */ /* 0x000fe200048070ff */
[----:B------:R-:W-:Y:S01]  /*23bd0*/  @!P1 STG.E.U8 desc[UR14][R24.64+0x49], R167 ;  /* 0x000049a718009986 */ /* 0x000fe2000c10110e */
[----:B0-----:R-:W-:-:S03]  /*23be0*/  F2FP.SATFINITE.E4M3.F32.PACK_AB_MERGE_C R3, RZ, R170, RZ ;  /* 0x000000aaff03723e */ /* 0x001fc600048070ff */
[----:B------:R0:W-:Y:S01]  /*23bf0*/  @!P5 STG.E.U8 desc[UR14][R26.64+0x48], R5 ;  /* 0x000048051a00d986 */ /* 0x0001e2000c10110e */
[C---:B------:R-:W-:Y:S02]  /*23c00*/  ISETP.LT.OR P1, PT, R0.reuse, 0x52, !P3 ;  /* 0x000000520000780c */ /* 0x040fe40005f21670 */
[C---:B------:R-:W-:Y:S01]  /*23c10*/  ISETP.LT.OR P5, PT, R0.reuse, 0x51, !P2 ;  /* 0x000000510000780c */ /* 0x040fe200057a1670 */
[----:B------:R-:W-:Y:S01]  /*23c20*/  @!P6 STG.E.U8 desc[UR14][R26.64+0x49], R169 ;  /* 0x000049a91a00e986 */ /* 0x000fe2000c10110e */
[----:B------:R-:W-:-:S03]  /*23c30*/  ISETP.LT.OR P6, PT, R0, 0x52, !P2 ;  /* 0x000000520000780c */ /* 0x000fc600057c1670 */
[----:B------:R1:W-:Y:S01]  /*23c40*/  @!P0 STG.E.U8 desc[UR14][R24.64+0x50], R3 ;  /* 0x0000500318008986 */ /* 0x0003e2000c10110e */
[----:B------:R-:W-:Y:S01]  /*23c50*/  ISETP.LT.OR P0, PT, R0, 0x59, !P3 ;  /* 0x000000590000780c */ /* 0x000fe20005f01670 */
[----:B------:R-:W-:Y:S01]  /*23c60*/  FMUL R174, R174, UR20 ;  /* 0x00000014aeae7c20 */ /* 0x000fe20008400000 */
[----:B------:R-:W-:Y:S01]  /*23c70*/  F2FP.SATFINITE.E4M3.F32.PACK_AB_MERGE_C R171, RZ, R171, RZ ;  /* 0x000000abffab723e */ /* 0x000fe200048070ff */
[----:B------:R-:W-:Y:S01]  /*23c80*/  FMUL R175, R175, UR20 ;  /* 0x00000014afaf7c20 */ /* 0x000fe20008400000 */
[----:B0-----:R-:W-:Y:S01]  /*23c90*/  F2FP.SATFINITE.E4M3.F32.PACK_AB_MERGE_C R5, RZ, R172, RZ ;  /* 0x000000acff05723e */ /* 0x001fe200048070ff */
[----:B------:R-:W-:Y:S01]  /*23ca0*/  FMUL R176, R176, UR20 ;  /* 0x00000014b0b07c20 */ /* 0x000fe20008400000 */
[----:B------:R-:W-:Y:S01]  /*23cb0*/  F2FP.SATFINITE.E4M3.F32.PACK_AB_MERGE_C R173, RZ, R173, RZ ;  /* 0x000000adffad723e */ /* 0x000fe200048070ff */
[----:B------:R-:W-:Y:S01]  /*23cc0*/  @!P1 STG.E.U8 desc[UR14][R24.64+0x51], R171 ;  /* 0x000051ab18009986 */ /* 0x000fe2000c10110e */
[----:B-1----:R-:W-:-:S03]  /*23cd0*/  F2FP.SATFINITE.E4M3.F32.PACK_AB_MERGE_C R3, RZ, R174, RZ ;  /* 0x000000aeff03723e */ /* 0x002fc600048070ff */
        /* <DEDUP_REMOVED lines=220> */
[----:B------:R-:W4:Y:S01]  /*24aa0*/  LDL.LU R38, [R1+0x214] ;  /* 0x0002140001267983 */ /* 0x000f220000300800 */
[----:B------:R-:W-:Y:S02]  /*24ab0*/  F2FP.SATFINITE.E4M3.F32.PACK_AB_MERGE_C R229, RZ, R229, RZ ;  /* 0x000000e5ffe5723e */ /* 0x000fe400048070ff */
[----:B-1----:R-:W-:Y:S01]  /*24ac0*/  F2FP.SATFINITE.E4M3.F32.PACK_AB_MERGE_C R3, RZ, R230, RZ ;  /* 0x000000e6ff03723e */ /* 0x002fe200048070ff */
[----:B------:R-:W-:Y:S01]  /*24ad0*/  @!P1 STG.E.U8 desc[UR14][R24.64+0xc1], R227 ;  /* 0x0000c1e318009986 */ /* 0x000fe2000c10110e */
[----:B------:R-:W-:-:S03]  /*24ae0*/  ISETP.LT.OR P1, PT, R0, 0xca, !P3 ;  /* 0x000000ca0000780c */ /* 0x000fc60005f21670 */
[----:B------:R0:W-:Y:S01]  /*24af0*/  @!P5 STG.E.U8 desc[UR14][R26.64+0xc0], R5 ;  /* 0x0000c0051a00d986 */ /* 0x0001e2000c10110e */
[----:B------:R-:W-:-:S03]  /*24b00*/  ISETP.LT.OR P5, PT, R0, 0xc9, !P2 ;  /* 0x000000c90000780c */ /* 0x000fc600057a1670 */
[----:B------:R-:W-:Y:S01]  /*24b10*/  @!P6 STG.E.U8 desc[UR14][R26.64+0xc1], R229 ;  /* 0x0000c1e51a00e986 */ /* 0x000fe2000c10110e */
[----:B------:R-:W-:-:S03]  /*24b20*/  ISETP.LT.OR P6, PT, R0, 0xca, !P2 ;  /* 0x000000ca0000780c */ /* 0x000fc600057c1670 */
[----:B------:R4:W-:Y:S01]  /*24b30*/  @!P0 STG.E.U8 desc[UR14][R24.64+0xc8], R3 ;  /* 0x0000c80318008986 */ /* 0x0009e2000c10110e */
[----:B------:R-:W-:Y:S01]  /*24b40*/  ISETP.LT.OR P0, PT, R0, 0xd1, !P3 ;  /* 0x000000d10000780c */ /* 0x000fe20005f01670 */
[----:B------:R-:W-:Y:S01]  /*24b50*/  FMUL R232, R232, UR20 ;  /* 0x00000014e8e87c20 */ /* 0x000fe20008400000 */
[----:B------:R-:W-:Y:S01]  /*24b60*/  FMUL R233, R233, UR20 ;  /* 0x00000014e9e97c20 */ /* 0x000fe20008400000 */
[----:B------:R-:W4:Y:S01]  /*24b70*/  LDL.LU R37, [R1+0x218] ;  /* 0x0002180001257983 */ /* 0x000f220000300800 */
[----:B------:R-:W-:Y:S01]  /*24b80*/  FMUL R234, R234, UR20 ;  /* 0x00000014eaea7c20 */ /* 0x000fe20008400000 */
[----:B------:R-:W-:Y:S02]  /*24b90*/  F2FP.SATFINITE.E4M3.F32.PACK_AB_MERGE_C R231, RZ, R231, RZ ;  /* 0x000000e7ffe7723e */ /* 0x000fe400048070ff */
[----:B------:R-:W4:Y:S01]  /*24ba0*/  LDL.LU R36, [R1+0x21c] ;  /* 0x00021c0001247983 */ /* 0x000f220000300800 */
[----:B0-----:R-:W-:Y:S01]  /*24bb0*/  F2FP.SATFINITE.E4M3.F32.PACK_AB_MERGE_C R5, RZ, R232, RZ ;  /* 0x000000e8ff05723e */ /* 0x001fe200048070ff */
[----:B---3--:R-:W-:Y:S01]  /*24bc0*/  FMUL R2, R40, UR20 ;  /* 0x0000001428027c20 */ /* 0x008fe20008400000 */
[----:B------:R-:W-:Y:S01]  /*24bd0*/  F2FP.SATFINITE.E4M3.F32.PACK_AB_MERGE_C R233, RZ, R233, RZ ;  /* 0x000000e9ffe9723e */ /* 0x000fe200048070ff */
[----:B--2---:R-:W-:Y:S01]  /*24be0*/  FMUL R4, R35, UR20 ;  /* 0x0000001423047c20 */ /* 0x004fe20008400000 */
[----:B------:R-:W-:Y:S01]  /*24bf0*/  F2FP.SATFINITE.E4M3.F32.PACK_AB_MERGE_C R7, RZ, R234, RZ ;  /* 0x000000eaff07723e */ /* 0x000fe200048070ff */
[----:B------:R-:W2:Y:S01]  /*24c00*/  LDL.LU R35, [R1+0x220] ;  /* 0x0002200001237983 */ /* 0x000ea20000300800 */
[----:B------:R-:W-:Y:S01]  /*24c10*/  FMUL R235, R235, UR20 ;  /* 0x00000014ebeb7c20 */ /* 0x000fe20008400000 */
[----:B------:R-:W-:Y:S01]  /*24c20*/  FMUL R236, R236, UR20 ;  /* 0x00000014ecec7c20 */ /* 0x000fe20008400000 */
[----:B----4-:R-:W-:Y:S01]  /*24c30*/  FMUL R3, R39, UR20 ;  /* 0x0000001427037c20 */ /* 0x010fe20008400000 */
[----:B------:R-:W-:Y:S01]  /*24c40*/  @!P1 STG.E.U8 desc[UR14][R24.64+0xc9], R231 ;  /* 0x0000c9e718009986 */ /* 0x000fe2000c10110e */
[C---:B------:R-:W-:Y:S01]  /*24c50*/  ISETP.LT.OR P1, PT, R0.reuse, 0xd2, !P3 ;  /* 0x000000d20000780c */ /* 0x040fe20005f21670 */
[----:B------:R-:W-:Y:S01]  /*24c60*/  FMUL R237, R237, UR20 ;  /* 0x00000014eded7c20 */ /* 0x000fe20008400000 */
[----:B------:R-:W-:Y:S01]  /*24c70*/  F2FP.SATFINITE.E4M3.F32.PACK_AB_MERGE_C R235, RZ, R235, RZ ;  /* 0x000000ebffeb723e */ /* 0x000fe200048070ff */
[----:B------:R0:W-:Y:S01]  /*24c80*/  @!P5 STG.E.U8 desc[UR14][R26.64+0xc8], R5 ;  /* 0x0000c8051a00d986 */ /* 0x0001e2000c10110e */
[----:B------:R-:W-:-:S02]  /*24c90*/  ISETP.LT.OR P5, PT, R0, 0xd1, !P2 ;  /* 0x000000d10000780c */ /* 0x000fc400057a1670 */
[----:B------:R-:W-:Y:S01]  /*24ca0*/  F2FP.SATFINITE.E4M3.F32.PACK_AB_MERGE_C R9, RZ, R236, RZ ;  /* 0x000000ecff09723e */ /* 0x000fe200048070ff */
[----:B------:R-:W-:Y:S01]  /*24cb0*/  @!P6 STG.E.U8 desc[UR14][R26.64+0xc9], R233 ;  /* 0x0000c9e91a00e986 */ /* 0x000fe2000c10110e */
[C---:B------:R-:W-:Y:S02]  /*24cc0*/  ISETP.LT.OR P6, PT, R0.reuse, 0xd2, !P2 ;  /* 0x000000d20000780c */ /* 0x040fe400057c1670 */
[----:B------:R-:W-:Y:S01]  /*24cd0*/  F2FP.SATFINITE.E4M3.F32.PACK_AB_MERGE_C R237, RZ, R237, RZ ;  /* 0x000000edffed723e */ /* 0x000fe200048070ff */
[----:B------:R1:W-:Y:S01]  /*24ce0*/  @!P0 STG.E.U8 desc[UR14][R24.64+0xd0], R7 ;  /* 0x0000d00718008986 */ /* 0x0003e2000c10110e */
[C---:B------:R-:W-:Y:S01]  /*24cf0*/  ISETP.LT.OR P0, PT, R0.reuse, 0xd9, !P3 ;  /* 0x000000d90000780c */ /* 0x040fe20005f01670 */
[----:B0-----:R-:W-:Y:S02]  /*24d00*/  FMUL R5, R33, UR20 ;  /* 0x0000001421057c20 */ /* 0x001fe40008400000 */
[----:B------:R-:W-:Y:S01]  /*24d10*/  @!P1 STG.E.U8 desc[UR14][R24.64+0xd1], R235 ;  /* 0x0000d1eb18009986 */ /* 0x000fe2000c10110e */
[----:B------:R-:W-:-:S03]  /*24d20*/  ISETP.LT.OR P1, PT, R0, 0xda, !P3 ;  /* 0x000000da0000780c */ /* 0x000fc60005f21670 */
[----:B------:R-:W3:Y:S01]  /*24d30*/  LDL.LU R33, [R1+0x224] ;  /* 0x0002240001217983 */ /* 0x000ee20000300800 */
[----:B-1----:R-:W-:Y:S01]  /*24d40*/  F2FP.SATFINITE.E4M3.F32.PACK_AB_MERGE_C R7, RZ, R2, RZ ;  /* 0x00000002ff07723e */ /* 0x002fe200048070ff */
[----:B------:R-:W-:Y:S02]  /*24d50*/  FMUL R2, R32, UR20 ;  /* 0x0000001420027c20 */ /* 0x000fe40008400000 */
[----:B------:R-:W4:Y:S04]  /*24d60*/  LDL.LU R40, [R1+0x228] ;  /* 0x0002280001287983 */ /* 0x000f280000300800 */
[----:B------:R-:W4:Y:S04]  /*24d70*/  LDL.LU R32, [R1+0x22c] ;  /* 0x00022c0001207983 */ /* 0x000f280000300800 */
[----:B------:R-:W4:Y:S01]  /*24d80*/  LDL.LU R39, [R1+0x230] ;  /* 0x0002300001277983 */ /* 0x000f220000300800 */
[----:B------:R-:W-:-:S03]  /*24d90*/  F2FP.SATFINITE.E4M3.F32.PACK_AB_MERGE_C R11, RZ, R4, RZ ;  /* 0x00000004ff0b723e */ /* 0x000fc600048070ff */
[----:B------:R0:W-:Y:S01]  /*24da0*/  @!P5 STG.E.U8 desc[UR14][R26.64+0xd0], R9 ;  /* 0x0000d0091a00d986 */ /* 0x0001e2000c10110e */
[C---:B------:R-:W-:Y:S02]  /*24db0*/  ISETP.LT.OR P5, PT, R0.reuse, 0xd9, !P2 ;  /* 0x000000d90000780c */ /* 0x040fe400057a1670 */
[----:B------:R-:W-:Y:S01]  /*24dc0*/  F2FP.SATFINITE.E4M3.F32.PACK_AB_MERGE_C R13, RZ, R5, RZ ;  /* 0x00000005ff0d723e */ /* 0x000fe200048070ff */
[----:B------:R-:W-:Y:S01]  /*24dd0*/  @!P6 STG.E.U8 desc[UR14][R26.64+0xd1], R237 ;  /* 0x0000d1ed1a00e986 */ /* 0x000fe2000c10110e */
[----:B------:R-:W-:Y:S02]  /*24de0*/  ISETP.LT.OR P6, PT, R0, 0xda, !P2 ;  /* 0x000000da0000780c */ /* 0x000fe400057c1670 */
[----:B0-----:R-:W-:Y:S01]  /*24df0*/  F2FP.SATFINITE.E4M3.F32.PACK_AB_MERGE_C R9, RZ, R3, RZ ;  /* 0x00000003ff09723e */ /* 0x001fe200048070ff */
[----:B------:R0:W-:Y:S04]  /*24e00*/  @!P0 STG.E.U8 desc[UR14][R24.64+0xd8], R7 ;  /* 0x0000d80718008986 */ /* 0x0001e8000c10110e */
[----:B------:R1:W-:Y:S01]  /*24e10*/  @!P1 STG.E.U8 desc[UR14][R24.64+0xd9], R9 ;  /* 0x0000d90918009986 */ /* 0x0003e2000c10110e */
[----:B0-----:R-:W-:-:S03]  /*24e20*/  F2FP.SATFINITE.E4M3.F32.PACK_AB_MERGE_C R7, RZ, R2, RZ ;  /* 0x00000002ff07723e */ /* 0x001fc600048070ff */
[----:B------:R0:W-:Y:S01]  /*24e30*/  @!P5 STG.E.U8 desc[UR14][R26.64+0xd8], R11 ;  /* 0x0000d80b1a00d986 */ /* 0x0001e2000c10110e */
[----:B------:R-:W-:-:S03]  /*24e40*/  FMUL R3, R38, UR20 ;  /* 0x0000001426037c20 */ /* 0x000fc60008400000 */
[----:B------:R-:W4:Y:S02]  /*24e50*/  LDL.LU R38, [R1+0x234] ;  /* 0x0002340001267983 */ /* 0x000f240000300800 */
[----:B-1----:R-:W-:Y:S01]  /*24e60*/  F2FP.SATFINITE.E4M3.F32.PACK_AB_MERGE_C R9, RZ, R3, RZ ;  /* 0x00000003ff09723e */ /* 0x002fe200048070ff */
[----:B------:R-:W-:Y:S02]  /*24e70*/  FMUL R4, R37, UR20 ;  /* 0x0000001425047c20 */ /* 0x000fe40008400000 */
[----:B------:R-:W4:Y:S01]  /*24e80*/  LDL.LU R37, [R1+0x238] ;  /* 0x0002380001257983 */ /* 0x000f220000300800 */
[----:B------:R-:W-:-:S03]  /*24e90*/  FMUL R5, R36, UR20 ;  /* 0x0000001424057c20 */ /* 0x000fc60008400000 */
[----:B------:R-:W4:Y:S01]  /*24ea0*/  LDL.LU R36, [R1+0x23c] ;  /* 0x00023c0001247983 */ /* 0x000f220000300800 */
[----:B--2---:R-:W-:-:S03]  /*24eb0*/  FMUL R2, R35, UR20 ;  /* 0x0000001423027c20 */ /* 0x004fc60008400000 */
[----:B------:R-:W2:Y:S01]  /*24ec0*/  LDL.LU R35, [R1+0x240] ;  /* 0x0002400001237983 */ /* 0x000ea20000300800 */
[----:B0-----:R-:W-:Y:S01]  /*24ed0*/  F2FP.SATFINITE.E4M3.F32.PACK_AB_MERGE_C R11, RZ, R4, RZ ;  /* 0x00000004ff0b723e */ /* 0x001fe200048070ff */
[----:B---3--:R-:W-:Y:S02]  /*24ee0*/  FMUL R3, R33, UR20 ;  /* 0x0000001421037c20 */ /* 0x008fe40008400000 */
[----:B------:R-:W3:Y:S01]  /*24ef0*/  LDL.LU R33, [R1+0x244] ;  /* 0x0002440001217983 */ /* 0x000ee20000300800 */
[----:B----4-:R-:W-:-:S03]  /*24f00*/  FMUL R4, R32, UR20 ;  /* 0x0000001420047c20 */ /* 0x010fc60008400000 */
[----:B------:R-:W4:Y:S04]  /*24f10*/  LDL.LU R32, [R1+0x248] ;  /* 0x0002480001207983 */ /* 0x000f280000300800 */
[----:B------:R0:W-:Y:S01]  /*24f20*/  @!P6 STG.E.U8 desc[UR14][R26.64+0xd9], R13 ;  /* 0x0000d90d1a00e986 */ /* 0x0001e2000c10110e */
[C---:B------:R-:W-:Y:S02]  /*24f30*/  ISETP.LT.OR P6, PT, R0.reuse, 0xe2, !P3 ;  /* 0x000000e20000780c */ /* 0x040fe40005fc1670 */
[C---:B------:R-:W-:Y:S02]  /*24f40*/  ISETP.LT.OR P5, PT, R0.reuse, 0xe1, !P3 ;  /* 0x000000e10000780c */ /* 0x040fe40005fa1670 */
[C---:B------:R-:W-:Y:S02]  /*24f50*/  ISETP.LT.OR P0, PT, R0.reuse, 0xe1, !P2 ;  /* 0x000000e10000780c */ /* 0x040fe40005701670 */
[----:B------:R-:W-:-:S02]  /*24f60*/  ISETP.LT.OR P1, PT, R0, 0xe2, !P2 ;  /* 0x000000e20000780c */ /* 0x000fc40005721670 */
[----:B------:R-:W-:-:S05]  /*24f70*/  F2FP.SATFINITE.E4M3.F32.PACK_AB_MERGE_C R5, RZ, R5, RZ ;  /* 0x00000005ff05723e */ /* 0x000fca00048070ff */
[----:B------:R-:W-:Y:S01]  /*24f80*/  @!P6 STG.E.U8 desc[UR14][R24.64+0xe1], R9 ;  /* 0x0000e1091800e986 */ /* 0x000fe2000c10110e */
[----:B------:R-:W-:Y:S02]  /*24f90*/  ISETP.LT.OR P6, PT, R0, 0xe9, !P3 ;  /* 0x000000e90000780c */ /* 0x000fe40005fc1670 */
[----:B0-----:R-:W-:Y:S01]  /*24fa0*/  F2FP.SATFINITE.E4M3.F32.PACK_AB_MERGE_C R13, RZ, R2, RZ ;  /* 0x00000002ff0d723e */ /* 0x001fe200048070ff */
[----:B------:R-:W-:Y:S01]  /*24fb0*/  FMUL R2, R40, UR20 ;  /* 0x0000001428027c20 */ /* 0x000fe20008400000 */
[----:B------:R0:W-:Y:S01]  /*24fc0*/  @!P5 STG.E.U8 desc[UR14][R24.64+0xe0], R7 ;  /* 0x0000e0071800d986 */ /* 0x0001e2000c10110e */
[----:B------:R-:W-:-:S03]  /*24fd0*/  ISETP.LT.OR P5, PT, R0, 0xea, !P2 ;  /* 0x000000ea0000780c */ /* 0x000fc600057a1670 */
[----:B------:R-:W-:Y:S01]  /*24fe0*/  @!P0 STG.E.U8 desc[UR14][R26.64+0xe0], R11 ;  /* 0x0000e00b1a008986 */ /* 0x000fe2000c10110e */
[----:B------:R-:W-:-:S03]  /*24ff0*/  ISETP.LT.OR P0, PT, R0, 0xea, !P3 ;  /* 0x000000ea0000780c */ /* 0x000fc60005f01670 */
[----:B------:R1:W-:Y:S01]  /*25000*/  @!P1 STG.E.U8 desc[UR14][R26.64+0xe1], R5 ;  /* 0x0000e1051a009986 */ /* 0x0003e2000c10110e */
[----:B------:R-:W-:-:S03]  /*25010*/  ISETP.LT.OR P1, PT, R0, 0xe9, !P2 ;  /* 0x000000e90000780c */ /* 0x000fc60005721670 */
[----:B------:R-:W4:Y:S01]  /*25020*/  LDL.LU R40, [R1+0x24c] ;  /* 0x00024c0001287983 */ /* 0x000f220000300800 */
[----:B0-----:R-:W-:-:S03]  /*25030*/  F2FP.SATFINITE.E4M3.F32.PACK_AB_MERGE_C R7, RZ, R3, RZ ;  /* 0x00000003ff07723e */ /* 0x001fc600048070ff */
[----:B------:R-:W-:Y:S01]  /*25040*/  @!P6 STG.E.U8 desc[UR14][R24.64+0xe8], R13 ;  /* 0x0000e80d1800e986 */ /* 0x000fe2000c10110e */
[----:B-1----:R-:W-:Y:S01]  /*25050*/  F2FP.SATFINITE.E4M3.F32.PACK_AB_MERGE_C R5, RZ, R2, RZ ;  /* 0x00000002ff05723e */ /* 0x002fe200048070ff */
[----:B------:R-:W-:Y:S02]  /*25060*/  FMUL R2, R39, UR20 ;  /* 0x0000001427027c20 */ /* 0x000fe40008400000 */
[----:B------:R-:W4:Y:S01]  /*25070*/  LDL.LU R39, [R1+0x250] ;  /* 0x0002500001277983 */ /* 0x000f220000300800 */
[----:B------:R-:W-:Y:S02]  /*25080*/  ISETP.LT.OR P6, PT, R0, 0xf1, !P3 ;  /* 0x000000f10000780c */ /* 0x000fe40005fc1670 */
[----:B------:R-:W-:Y:S02]  /*25090*/  F2FP.SATFINITE.E4M3.F32.PACK_AB_MERGE_C R9, RZ, R4, RZ ;  /* 0x00000004ff09723e */ /* 0x000fe400048070ff */
[----:B------:R-:W-:Y:S01]  /*250a0*/  F2FP.SATFINITE.E4M3.F32.PACK_AB_MERGE_C R11, RZ, R2, RZ ;  /* 0x00000002ff0b723e */ /* 0x000fe200048070ff */
[----:B------:R0:W-:Y:S04]  /*250b0*/  @!P0 STG.E.U8 desc[UR14][R24.64+0xe9], R7 ;  /* 0x0000e90718008986 */ /* 0x0001e8000c10110e */
[----:B------:R1:W-:Y:S04]  /*250c0*/  @!P5 STG.E.U8 desc[UR14][R26.64+0xe9], R9 ;  /* 0x0000e9091a00d986 */ /* 0x0003e8000c10110e */
[----:B------:R-:W-:Y:S04]  /*250d0*/  @!P1 STG.E.U8 desc[UR14][R26.64+0xe8], R5 ;  /* 0x0000e8051a009986 */ /* 0x000fe8000c10110e */
[----:B------:R2:W-:Y:S01]  /*250e0*/  @!P6 STG.E.U8 desc[UR14][R24.64+0xf0], R11 ;  /* 0x0000f00b1800e986 */ /* 0x0005e2000c10110e */
[----:B------:R-:W-:-:S03]  /*250f0*/  FMUL R3, R38, UR20 ;  /* 0x0000001426037c20 */ /* 0x000fc60008400000 */
[----:B------:R-:W4:Y:S02]  /*25100*/  LDL.LU R38, [R1+0x254] ;  /* 0x0002540001267983 */ /* 0x000f240000300800 */
[----:B0-----:R-:W-:Y:S01]  /*25110*/  F2FP.SATFINITE.E4M3.F32.PACK_AB_MERGE_C R7, RZ, R3, RZ ;  /* 0x00000003ff07723e */ /* 0x001fe200048070ff */
[----:B------:R-:W-:Y:S02]  /*25120*/  FMUL R4, R37, UR20 ;  /* 0x0000001425047c20 */ /* 0x000fe40008400000 */
[----:B------:R-:W4:Y:S01]  /*25130*/  LDL.LU R37, [R1+0x258] ;  /* 0x0002580001257983 */ /* 0x000f220000300800 */
[----:B------:R-:W-:-:S03]  /*25140*/  FMUL R2, R36, UR20 ;  /* 0x0000001424027c20 */ /* 0x000fc60008400000 */
[----:B------:R-:W4:Y:S02]  /*25150*/  LDL.LU R36, [R1+0x25c] ;  /* 0x00025c0001247983 */ /* 0x000f240000300800 */
[----:B-1----:R-:W-:Y:S01]  /*25160*/  F2FP.SATFINITE.E4M3.F32.PACK_AB_MERGE_C R9, RZ, R2, RZ ;  /* 0x00000002ff09723e */ /* 0x002fe200048070ff */
[----:B--2---:R-:W-:Y:S02]  /*25170*/  FMUL R2, R35, UR20 ;  /* 0x0000001423027c20 */ /* 0x004fe40008400000 */
[----:B------:R-:W2:Y:S03]  /*25180*/  LDL.LU R35, [R1+0x260] ;  /* 0x0002600001237983 */ /* 0x000ea60000300800 */
[----:B------:R-:W-:Y:S01]  /*25190*/  F2FP.SATFINITE.E4M3.F32.PACK_AB_MERGE_C R11, RZ, R2, RZ ;  /* 0x00000002ff0b723e */ /* 0x000fe200048070ff */
[----:B---3--:R-:W-:Y:S02]  /*251a0*/  FMUL R3, R33, UR20 ;  /* 0x0000001421037c20 */ /* 0x008fe40008400000 */
[----:B------:R-:W3:Y:S01]  /*251b0*/  LDL.LU R33, [R1+0x264] ;  /* 0x0002640001217983 */ /* 0x000ee20000300800 */
[----:B----4-:R-:W-:-:S03]  /*251c0*/  FMUL R2, R32, UR20 ;  /* 0x0000001420027c20 */ /* 0x010fc60008400000 */
[----:B------:R-:W4:Y:S01]  /*251d0*/  LDL.LU R32, [R1+0x268] ;  /* 0x0002680001207983 */ /* 0x000f220000300800 */
[C---:B------:R-:W-:Y:S02]  /*251e0*/  ISETP.LT.OR P0, PT, R0.reuse, 0xf2, !P3 ;  /* 0x000000f20000780c */ /* 0x040fe40005f01670 */
[C---:B------:R-:W-:Y:S02]  /*251f0*/  ISETP.LT.OR P5, PT, R0.reuse, 0xf2, !P2 ;  /* 0x000000f20000780c */ /* 0x040fe400057a1670 */
[C---:B------:R-:W-:Y:S02]  /*25200*/  ISETP.LT.OR P1, PT, R0.reuse, 0xf1, !P2 ;  /* 0x000000f10000780c */ /* 0x040fe40005721670 */
[----:B------:R-:W-:Y:S02]  /*25210*/  ISETP.LT.OR P6, PT, R0, 0xf9, !P3 ;  /* 0x000000f90000780c */ /* 0x000fe40005fc1670 */
[----:B------:R-:W-:Y:S02]  /*25220*/  F2FP.SATFINITE.E4M3.F32.PACK_AB_MERGE_C R13, RZ, R3, RZ ;  /* 0x00000003ff0d723e */ /* 0x000fe400048070ff */
[----:B------:R-:W-:-:S03]  /*25230*/  F2FP.SATFINITE.E4M3.F32.PACK_AB_MERGE_C R5, RZ, R4, RZ ;  /* 0x00000004ff05723e */ /* 0x000fc600048070ff */
[----:B------:R0:W-:Y:S01]  /*25240*/  @!P0 STG.E.U8 desc[UR14][R24.64+0xf1], R7 ;  /* 0x0000f10718008986 */ /* 0x0001e2000c10110e */
[----:B------:R-:W-:-:S03]  /*25250*/  ISETP.LT.OR P3, PT, R0, 0xfa, !P3 ;  /* 0x000000fa0000780c */ /* 0x000fc60005f61670 */
[----:B------:R1:W-:Y:S01]  /*25260*/  @!P5 STG.E.U8 desc[UR14][R26.64+0xf1], R9 ;  /* 0x0000f1091a00d986 */ /* 0x0003e2000c10110e */
[----:B------:R-:W-:Y:S02]  /*25270*/  ISETP.LT.OR P5, PT, R0, 0xf9, !P2 ;  /* 0x000000f90000780c */ /* 0x000fe400057a1670 */
[----:B0-----:R-:W-:Y:S01]  /*25280*/  F2FP.SATFINITE.E4M3.F32.PACK_AB_MERGE_C R7, RZ, R2, RZ ;  /* 0x00000002ff07723e */ /* 0x001fe200048070ff */
[----:B------:R-:W-:Y:S01]  /*25290*/  @!P1 STG.E.U8 desc[UR14][R26.64+0xf0], R5 ;  /* 0x0000f0051a009986 */ /* 0x000fe2000c10110e */
[----:B------:R-:W-:-:S03]  /*252a0*/  FMUL R2, R40, UR20 ;  /* 0x0000001428027c20 */ /* 0x000fc60008400000 */
[----:B------:R-:W4:Y:S01]  /*252b0*/  LDL.LU R40, [R1+0x26c] ;  /* 0x00026c0001287983 */ /* 0x000f220000300800 */
[----:B------:R-:W-:-:S03]  /*252c0*/  FMUL R3, R39, UR20 ;  /* 0x0000001427037c20 */ /* 0x000fc60008400000 */
[----:B------:R-:W4:Y:S01]  /*252d0*/  LDL.LU R39, [R1+0x270] ;  /* 0x0002700001277983 */ /* 0x000f220000300800 */
[----:B-1----:R-:W-:-:S03]  /*252e0*/  F2FP.SATFINITE.E4M3.F32.PACK_AB_MERGE_C R9, RZ, R2, RZ ;  /* 0x00000002ff09723e */ /* 0x002fc600048070ff */
        /* <DEDUP_REMOVED lines=17> */
[----:B------:R-:W4:Y:S01]  /*25400*/  LDL.LU R32, [R1+0x288] ;  /* 0x0002880001207983 */ /* 0x000f220000300800 */
[----:B------:R-:W-:Y:S02]  /*25410*/  ISETP.GE.AND P1, PT, R34, 0x81, PT ;  /* 0x000000812200780c */ /* 0x000fe40003f26270 */
[C---:B------:R-:W-:Y:S02]  /*25420*/  ISETP.LT.OR P2, PT, R0.reuse, 0xfa, !P2 ;  /* 0x000000fa0000780c */ /* 0x040fe40005741670 */
[C---:B------:R-:W-:Y:S02]  /*25430*/  ISETP.LT.OR P6, PT, R0.reuse, 0x1, !P1 ;  /* 0x000000010000780c */ /* 0x040fe40004fc1670 */
[----:B------:R-:W-:Y:S02]  /*25440*/  ISETP.LT.OR P3, PT, R0, 0x2, !P1 ;  /* 0x000000020000780c */ /* 0x000fe40004f61670 */
[----:B------:R-:W-:-:S07]  /*25450*/  ISETP.GE.AND P0, PT, R34, 0x89, PT ;  /* 0x000000892200780c */ /* 0x000fce0003f06270 */
[----:B------:R0:W-:Y:S04]  /*25460*/  @!P2 STG.E.U8 desc[UR14][R26.64+0xf9], R9 ;  /* 0x0000f9091a00a986 */ /* 0x0001e8000c10110e */
[----:B------:R-:W-:Y:S01]  /*25470*/  @!P6 STG.E.U8 desc[UR14][R30.64], R11 ;  /* 0x0000000b1e00e986 */ /* 0x000fe2000c10110e */
[C---:B------:R-:W-:Y:S02]  /*25480*/  ISETP.LT.OR P6, PT, R0.reuse, 0x2, !P0 ;  /* 0x000000020000780c */ /* 0x040fe400047c1670 */
[C---:B------:R-:W-:Y:S01]  /*25490*/  ISETP.LT.OR P5, PT, R0.reuse, 0x1, !P0 ;  /* 0x000000010000780c */ /* 0x040fe200047a1670 */
[----:B------:R1:W-:Y:S01]  /*254a0*/  @!P3 STG.E.U8 desc[UR14][R30.64+0x1], R13 ;  /* 0x0000010d1e00b986 */ /* 0x0003e2000c10110e */
[----:B------:R-:W-:Y:S02]  /*254b0*/  ISETP.LT.OR P2, PT, R0, 0xa, !P1 ;  /* 0x0000000a0000780c */ /* 0x000fe40004f41670 */
[----:B0-----:R-:W-:Y:S01]  /*254c0*/  F2FP.SATFINITE.E4M3.F32.PACK_AB_MERGE_C R9, RZ, R3, RZ ;  /* 0x00000003ff09723e */ /* 0x001fe200048070ff */
[----:B------:R-:W-:-:S02]  /*254d0*/  FMUL R3, R40, UR20 ;  /* 0x0000001428037c20 */ /* 0x000fc40008400000 */
[----:B------:R-:W4:Y:S01]  /*254e0*/  LDL.LU R40, [R1+0x28c] ;  /* 0x00028c0001287983 */ /* 0x000f220000300800 */
[----:B-1----:R-:W-:Y:S02]  /*254f0*/  F2FP.SATFINITE.E4M3.F32.PACK_AB_MERGE_C R13, RZ, R2, RZ ;  /* 0x00000002ff0d723e */ /* 0x002fe400048070ff */
[C---:B------:R-:W-:Y:S01]  /*25500*/  ISETP.LT.OR P3, PT, R0.reuse, 0x9, !P1 ;  /* 0x000000090000780c */ /* 0x040fe20004f61670 */
[----:B------:R0:W-:Y:S01]  /*25510*/  @!P6 STG.E.U8 desc[UR14][R28.64+0x1], R7 ;  /* 0x000001071c00e986 */ /* 0x0001e2000c10110e */
[----:B------:R-:W-:Y:S01]  /*25520*/  F2FP.SATFINITE.E4M3.F32.PACK_AB_MERGE_C R5, RZ, R5, RZ ;  /* 0x00000005ff05723e */ /* 0x000fe200048070ff */
[----:B------:R-:W-:Y:S02]  /*25530*/  FMUL R2, R39, UR20 ;  /* 0x0000001427027c20 */ /* 0x000fe40008400000 */
[----:B------:R-:W4:Y:S01]  /*25540*/  LDL.LU R39, [R1+0x290] ;  /* 0x0002900001277983 */ /* 0x000f220000300800 */
[----:B------:R-:W-:Y:S02]  /*25550*/  F2FP.SATFINITE.E4M3.F32.PACK_AB_MERGE_C R11, RZ, R4, RZ ;  /* 0x00000004ff0b723e */ /* 0x000fe400048070ff */
[----:B------:R-:W-:-:S02]  /*25560*/  ISETP.LT.OR P6, PT, R0, 0xa, !P0 ;  /* 0x0000000a0000780c */ /* 0x000fc400047c1670 */
[----:B0-----:R-:W-:Y:S01]  /*25570*/  F2FP.SATFINITE.E4M3.F32.PACK_AB_MERGE_C R7, RZ, R2, RZ ;  /* 0x00000002ff07723e */ /* 0x001fe200048070ff */
[----:B------:R0:W-:Y:S04]  /*25580*/  @!P5 STG.E.U8 desc[UR14][R28.64], R5 ;  /* 0x000000051c00d986 */ /* 0x0001e8000c10110e */
[----:B------:R-:W-:Y:S04]  /*25590*/  @!P2 STG.E.U8 desc[UR14][R30.64+0x9], R11 ;  /* 0x0000090b1e00a986 */ /* 0x000fe8000c10110e */
[----:B------:R1:W-:Y:S01]  /*255a0*/  @!P3 STG.E.U8 desc[UR14][R30.64+0x8], R9 ;  /* 0x000008091e00b986 */ /* 0x0003e2000c10110e */
[----:B0-----:R-:W-:-:S05]  /*255b0*/  F2FP.SATFINITE.E4M3.F32.PACK_AB_MERGE_C R5, RZ, R3, RZ ;  /* 0x00000003ff05723e */ /* 0x001fca00048070ff */
[----:B------:R4:W-:Y:S01]  /*255c0*/  @!P6 STG.E.U8 desc[UR14][R28.64+0x9], R5 ;  /* 0x000009051c00e986 */ /* 0x0009e2000c10110e */
[----:B------:R-:W-:-:S03]  /*255d0*/  FMUL R4, R38, UR20 ;  /* 0x0000001426047c20 */ /* 0x000fc60008400000 */
[----:B------:R-:W4:Y:S02]  /*255e0*/  LDL.LU R38, [R1+0x294] ;  /* 0x0002940001267983 */ /* 0x000f240000300800 */
[----:B-1----:R-:W-:Y:S01]  /*255f0*/  F2FP.SATFINITE.E4M3.F32.PACK_AB_MERGE_C R9, RZ, R4, RZ ;  /* 0x00000004ff09723e */ /* 0x002fe200048070ff */
[----:B------:R-:W-:Y:S02]  /*25600*/  FMUL R2, R37, UR20 ;  /* 0x0000001425027c20 */ /* 0x000fe40008400000 */
[----:B------:R-:W4:Y:S03]  /*25610*/  LDL.LU R37, [R1+0x298] ;  /* 0x0002980001257983 */ /* 0x000f260000300800 */
[----:B------:R-:W-:Y:S01]  /*25620*/  F2FP.SATFINITE.E4M3.F32.PACK_AB_MERGE_C R11, RZ, R2, RZ ;  /* 0x00000002ff0b723e */ /* 0x000fe200048070ff */
[----:B------:R-:W-:Y:S02]  /*25630*/  FMUL R2, R36, UR20 ;  /* 0x0000001424027c20 */ /* 0x000fe40008400000 */
[----:B------:R-:W4:Y:S01]  /*25640*/  LDL.LU R36, [R1+0x29c] ;  /* 0x00029c0001247983 */ /* 0x000f220000300800 */
[----:B--2---:R-:W-:-:S03]  /*25650*/  FMUL R3, R35, UR20 ;  /* 0x0000001423037c20 */ /* 0x004fc60008400000 */
[----:B------:R-:W2:Y:S01]  /*25660*/  LDL.LU R35, [R1+0x2a0] ;  /* 0x0002a00001237983 */ /* 0x000ea20000300800 */
[----:B---3--:R-:W-:-:S03]  /*25670*/  FMUL R4, R33, UR20 ;  /* 0x0000001421047c20 */ /* 0x008fc60008400000 */
[----:B------:R-:W3:Y:S01]  /*25680*/  LDL.LU R33, [R1+0x2a4] ;  /* 0x0002a40001217983 */ /* 0x000ee20000300800 */
[----:B----4-:R-:W-:-:S03]  /*25690*/  FMUL R5, R32, UR20 ;  /* 0x0000001420057c20 */ /* 0x010fc60008400000 */
[----:B------:R-:W4:Y:S01]  /*256a0*/  LDL.LU R32, [R1+0x2a8] ;  /* 0x0002a80001207983 */ /* 0x000f220000300800 */
[C---:B------:R-:W-:Y:S02]  /*256b0*/  ISETP.LT.OR P5, PT, R0.reuse, 0x9, !P0 ;  /* 0x000000090000780c */ /* 0x040fe400047a1670 */
[C---:B------:R-:W-:Y:S02]  /*256c0*/  ISETP.LT.OR P3, PT, R0.reuse, 0x11, !P1 ;  /* 0x000000110000780c */ /* 0x040fe40004f61670 */
[C---:B------:R-:W-:Y:S02]  /*256d0*/  ISETP.LT.OR P2, PT, R0.reuse, 0x12, !P1 ;  /* 0x000000120000780c */ /* 0x040fe40004f41670 */
[----:B------:R-:W-:-:S07]  /*256e0*/  ISETP.LT.OR P6, PT, R0, 0x12, !P0 ;  /* 0x000000120000780c */ /* 0x000fce00047c1670 */
[----:B------:R-:W-:Y:S01]  /*256f0*/  @!P5 STG.E.U8 desc[UR14][R28.64+0x8], R13 ;  /* 0x0000080d1c00d986 */ /* 0x000fe2000c10110e */
[----:B------:R-:W-:-:S03]  /*25700*/  ISETP.LT.OR P5, PT, R0, 0x11, !P0 ;  /* 0x000000110000780c */ /* 0x000fc600047a1670 */
[----:B------:R0:W-:Y:S01]  /*25710*/  @!P3 STG.E.U8 desc[UR14][R30.64+0x10], R7 ;  /* 0x000010071e00b986 */ /* 0x0001e2000c10110e */
[----:B------:R-:W-:-:S03]  /*25720*/  ISETP.LT.OR P3, PT, R0, 0x19, !P1 ;  /* 0x000000190000780c */ /* 0x000fc60004f61670 */
[----:B------:R1:W-:Y:S01]  /*25730*/  @!P2 STG.E.U8 desc[UR14][R30.64+0x11], R9 ;  /* 0x000011091e00a986 */ /* 0x0003e2000c10110e */
[----:B------:R-:W-:Y:S02]  /*25740*/  ISETP.LT.OR P2, PT, R0, 0x1a, !P1 ;  /* 0x0000001a0000780c */ /* 0x000fe40004f41670 */
[----:B0-----:R-:W-:Y:S01]  /*25750*/  F2FP.SATFINITE.E4M3.F32.PACK_AB_MERGE_C R7, RZ, R2, RZ ;  /* 0x00000002ff07723e */ /* 0x001fe200048070ff */
[----:B------:R-:W-:Y:S01]  /*25760*/  FMUL R2, R40, UR20 ;  /* 0x0000001428027c20 */ /* 0x000fe20008400000 */
[----:B-1----:R-:W-:Y:S01]  /*25770*/  F2FP.SATFINITE.E4M3.F32.PACK_AB_MERGE_C R9, RZ, R3, RZ ;  /* 0x00000003ff09723e */ /* 0x002fe200048070ff */
[----:B------:R-:W4:Y:S01]  /*25780*/  LDL.LU R40, [R1+0x2ac] ;  /* 0x0002ac0001287983 */ /* 0x000f220000300800 */
[----:B------:R-:W-:-:S03]  /*25790*/  F2FP.SATFINITE.E4M3.F32.PACK_AB_MERGE_C R13, RZ, R4, RZ ;  /* 0x00000004ff0d723e */ /* 0x000fc600048070ff */
[----:B------:R0:W-:Y:S01]  /*257a0*/  @!P6 STG.E.U8 desc[UR14][R28.64+0x11], R7 ;  /* 0x000011071c00e986 */ /* 0x0001e2000c10110e */
[----:B------:R-:W-:Y:S01]  /*257b0*/  ISETP.LT.OR P6, PT, R0, 0x1a, !P0 ;  /* 0x0000001a0000780c */ /* 0x000fe200047c1670 */
[----:B------:R-:W-:Y:S02]  /*257c0*/  FMUL R3, R39, UR20 ;  /* 0x0000001427037c20 */ /* 0x000fe40008400000 */
[----:B------:R-:W4:Y:S01]  /*257d0*/  LDL.LU R39, [R1+0x2b0] ;  /* 0x0002b00001277983 */ /* 0x000f220000300800 */
[----:B0-----:R-:W-:-:S03]  /*257e0*/  F2FP.SATFINITE.E4M3.F32.PACK_AB_MERGE_C R7, RZ, R2, RZ ;  /* 0x00000002ff07723e */ /* 0x001fc600048070ff */
[----:B------:R-:W-:Y:S04]  /*257f0*/  @!P5 STG.E.U8 desc[UR14][R28.64+0x10], R11 ;  /* 0x0000100b1c00d986 */ /* 0x000fe8000c10110e */
[----:B------:R0:W-:Y:S04]  /*25800*/  @!P3 STG.E.U8 desc[UR14][R30.64+0x18], R9 ;  /* 0x000018091e00b986 */ /* 0x0001e8000c10110e */
[----:B------:R1:W-:Y:S01]  /*25810*/  @!P2 STG.E.U8 desc[UR14][R30.64+0x19], R13 ;  /* 0x0000190d1e00a986 */ /* 0x0003e2000c10110e */
[----:B0-----:R-:W-:-:S03]  /*25820*/  F2FP.SATFINITE.E4M3.F32.PACK_AB_MERGE_C R9, RZ, R3, RZ ;  /* 0x00000003ff09723e */ /* 0x001fc600048070ff */
[----:B------:R0:W-:Y:S01]  /*25830*/  @!P6 STG.E.U8 desc[UR14][R28.64+0x19], R7 ;  /* 0x000019071c00e986 */ /* 0x0001e2000c10110e */
[----:B------:R-:W-:-:S03]  /*25840*/  FMUL R4, R38, UR20 ;  /* 0x0000001426047c20 */ /* 0x000fc60008400000 */
[----:B------:R-:W4:Y:S02]  /*25850*/  LDL.LU R38, [R1+0x2b4] ;  /* 0x0002b40001267983 */ /* 0x000f240000300800 */
[----:B------:R-:W-:Y:S01]  /*25860*/  F2FP.SATFINITE.E4M3.F32.PACK_AB_MERGE_C R11, RZ, R4, RZ ;  /* 0x00000004ff0b723e */ /* 0x000fe200048070ff */
[----:B------:R-:W-:Y:S02]  /*25870*/  FMUL R2, R37, UR20 ;  /* 0x0000001425027c20 */ /* 0x000fe40008400000 */
[----:B------:R-:W4:Y:S03]  /*25880*/  LDL.LU R37, [R1+0x2b8] ;  /* 0x0002b80001257983 */ /* 0x000f260000300800 */
[----:B-1----:R-:W-:Y:S01]  /*25890*/  F2FP.SATFINITE.E4M3.F32.PACK_AB_MERGE_C R13, RZ, R2, RZ ;  /* 0x00000002ff0d723e */ /* 0x002fe200048070ff */
[----:B------:R-:W-:Y:S02]  /*258a0*/  FMUL R3, R36, UR20 ;  /* 0x0000001424037c20 */ /* 0x000fe40008400000 */
[----:B------:R-:W4:Y:S01]  /*258b0*/  LDL.LU R36, [R1+0x2bc] ;  /* 0x0002bc0001247983 */ /* 0x000f220000300800 */
[----:B--2---:R-:W-:-:S03]  /*258c0*/  FMUL R2, R35, UR20 ;  /* 0x0000001423027c20 */ /* 0x004fc60008400000 */
[----:B------:R-:W2:Y:S02]  /*258d0*/  LDL.LU R35, [R1+0x2c0] ;  /* 0x0002c00001237983 */ /* 0x000ea40000300800 */
[----:B0-----:R-:W-:Y:S01]  /*258e0*/  F2FP.SATFINITE.E4M3.F32.PACK_AB_MERGE_C R7, RZ, R2, RZ ;  /* 0x00000002ff07723e */ /* 0x001fe200048070ff */
[----:B---3--:R-:W-:Y:S02]  /*258f0*/  FMUL R4, R33, UR20 ;  /* 0x0000001421047c20 */ /* 0x008fe40008400000 */
[----:B------:R-:W3:Y:S01]  /*25900*/  LDL.LU R33, [R1+0x2c4] ;  /* 0x0002c40001217983 */ /* 0x000ee20000300800 */
[----:B----4-:R-:W-:-:S03]  /*25910*/  FMUL R2, R32, UR20 ;  /* 0x0000001420027c20 */ /* 0x010fc60008400000 */
[----:B------:R-:W4:Y:S01]  /*25920*/  LDL.LU R32, [R1+0x2c8] ;  /* 0x0002c80001207983 */ /* 0x000f220000300800 */
[C---:B------:R-:W-:Y:S02]  /*25930*/  ISETP.LT.OR P5, PT, R0.reuse, 0x19, !P0 ;  /* 0x000000190000780c */ /* 0x040fe400047a1670 */
[C---:B------:R-:W-:Y:S02]  /*25940*/  ISETP.LT.OR P3, PT, R0.reuse, 0x21, !P1 ;  /* 0x000000210000780c */ /* 0x040fe40004f61670 */
[C---:B------:R-:W-:Y:S02]  /*25950*/  ISETP.LT.OR P2, PT, R0.reuse, 0x22, !P1 ;  /* 0x000000220000780c */ /* 0x040fe40004f41670 */
[----:B------:R-:W-:Y:S02]  /*25960*/  F2FP.SATFINITE.E4M3.F32.PACK_AB_MERGE_C R5, RZ, R5, RZ ;  /* 0x00000005ff05723e */ /* 0x000fe400048070ff */
[----:B------:R-:W-:-:S05]  /*25970*/  ISETP.LT.OR P6, PT, R0, 0x22, !P0 ;  /* 0x000000220000780c */ /* 0x000fca00047c1670 */
[----:B------:R0:W-:Y:S01]  /*25980*/  @!P5 STG.E.U8 desc[UR14][R28.64+0x18], R5 ;  /* 0x000018051c00d986 */ /* 0x0001e2000c10110e */
[----:B------:R-:W-:-:S03]  /*25990*/  ISETP.LT.OR P5, PT, R0, 0x21, !P0 ;  /* 0x000000210000780c */ /* 0x000fc600047a1670 */
[----:B------:R-:W-:Y:S01]  /*259a0*/  @!P3 STG.E.U8 desc[UR14][R30.64+0x20], R9 ;  /* 0x000020091e00b986 */ /* 0x000fe2000c10110e */
[----:B------:R-:W-:-:S03]  /*259b0*/  ISETP.LT.OR P3, PT, R0, 0x29, !P1 ;  /* 0x000000290000780c */ /* 0x000fc60004f61670 */
[----:B------:R1:W-:Y:S01]  /*259c0*/  @!P2 STG.E.U8 desc[UR14][R30.64+0x21], R11 ;  /* 0x0000210b1e00a986 */ /* 0x0003e2000c10110e */
[----:B------:R-:W-:Y:S02]  /*259d0*/  ISETP.LT.OR P2, PT, R0, 0x2a, !P1 ;  /* 0x0000002a0000780c */ /* 0x000fe40004f41670 */
[----:B0-----:R-:W-:Y:S02]  /*259e0*/  F2FP.SATFINITE.E4M3.F32.PACK_AB_MERGE_C R5, RZ, R3, RZ ;  /* 0x00000003ff05723e */ /* 0x001fe400048070ff */
[----:B-1----:R-:W-:Y:S01]  /*259f0*/  F2FP.SATFINITE.E4M3.F32.PACK_AB_MERGE_C R11, RZ, R2, RZ ;  /* 0x00000002ff0b723e */ /* 0x002fe200048070ff */
[----:B------:R-:W-:Y:S02]  /*25a00*/  FMUL R2, R40, UR20 ;  /* 0x0000001428027c20 */ /* 0x000fe40008400000 */
[----:B------:R-:W4:Y:S01]  /*25a10*/  LDL.LU R40, [R1+0x2cc] ;  /* 0x0002cc0001287983 */ /* 0x000f220000300800 */
[----:B------:R-:W-:-:S03]  /*25a20*/  F2FP.SATFINITE.E4M3.F32.PACK_AB_MERGE_C R9, RZ, R4, RZ ;  /* 0x00000004ff09723e */ /* 0x000fc600048070ff */
[----:B------:R-:W-:Y:S01]  /*25a30*/  @!P6 STG.E.U8 desc[UR14][R28.64+0x21], R5 ;  /* 0x000021051c00e986 */ /* 0x000fe2000c10110e */
[----:B------:R-:W-:-:S03]  /*25a40*/  FMUL R3, R39, UR20 ;  /* 0x0000001427037c20 */ /* 0x000fc60008400000 */
[----:B------:R-:W4:Y:S01]  /*25a50*/  LDL.LU R39, [R1+0x2d0] ;  /* 0x0002d00001277983 */ /* 0x000f220000300800 */
[----:B------:R-:W-:-:S03]  /*25a60*/  ISETP.LT.OR P6, PT, R0, 0x2a, !P0 ;  /* 0x0000002a0000780c */ /* 0x000fc600047c1670 */
[----:B------:R-:W-:Y:S04]  /*25a70*/  @!P5 STG.E.U8 desc[UR14][R28.64+0x20], R13 ;  /* 0x0000200d1c00d986 */ /* 0x000fe8000c10110e */
[----:B------:R0:W-:Y:S04]  /*25a80*/  @!P3 STG.E.U8 desc[UR14][R30.64+0x28], R7 ;  /* 0x000028071e00b986 */ /* 0x0001e8000c10110e */
[----:B------:R1:W-:Y:S01]  /*25a90*/  @!P2 STG.E.U8 desc[UR14][R30.64+0x29], R9 ;  /* 0x000029091e00a986 */ /* 0x0003e2000c10110e */
[----:B0-----:R-:W-:Y:S02]  /*25aa0*/  F2FP.SATFINITE.E4M3.F32.PACK_AB_MERGE_C R7, RZ, R2, RZ ;  /* 0x00000002ff07723e */ /* 0x001fe400048070ff */
[----:B-1----:R-:W-:-:S03]  /*25ab0*/  F2FP.SATFINITE.E4M3.F32.PACK_AB_MERGE_C R9, RZ, R3, RZ ;  /* 0x00000003ff09723e */ /* 0x002fc600048070ff */
[----:B------:R0:W-:Y:S01]  /*25ac0*/  @!P6 STG.E.U8 desc[UR14][R28.64+0x29], R7 ;  /* 0x000029071c00e986 */ /* 0x0001e2000c10110e */
[----:B------:R-:W-:-:S03]  /*25ad0*/  FMUL R4, R38, UR20 ;  /* 0x0000001426047c20 */ /* 0x000fc60008400000 */
[----:B------:R-:W4:Y:S02]  /*25ae0*/  LDL.LU R38, [R1+0x2d4] ;  /* 0x0002d40001267983 */ /* 0x000f240000300800 */
[----:B------:R-:W-:Y:S01]  /*25af0*/  F2FP.SATFINITE.E4M3.F32.PACK_AB_MERGE_C R13, RZ, R4, RZ ;  /* 0x00000004ff0d723e */ /* 0x000fe200048070ff */
        /* <DEDUP_REMOVED lines=21> */
[----:B------:R-:W-:Y:S02]  /*25c50*/  F2FP.SATFINITE.E4M3.F32.PACK_AB_MERGE_C R5, RZ, R5, RZ ;  /* 0x00000005ff05723e */ /* 0x000fe400048070ff */
[----:B0-----:R-:W-:Y:S02]  /*25c60*/  F2FP.SATFINITE.E4M3.F32.PACK_AB_MERGE_C R13, RZ, R2, RZ ;  /* 0x00000002ff0d723e */ /* 0x001fe400048070ff */
[----:B-1----:R-:W-:Y:S01]  /*25c70*/  F2FP.SATFINITE.E4M3.F32.PACK_AB_MERGE_C R9, RZ, R3, RZ ;  /* 0x00000003ff09723e */ /* 0x002fe200048070ff */
[----:B------:R-:W-:Y:S02]  /*25c80*/  FMUL R3, R40, UR20 ;  /* 0x0000001428037c20 */ /* 0x000fe40008400000 */
[----:B------:R-:W4:Y:S01]  /*25c90*/  LDL.LU R40, [R1+0x2ec] ;  /* 0x0002ec0001287983 */ /* 0x000f220000300800 */
[----:B------:R-:W-:Y:S01]  /*25ca0*/  F2FP.SATFINITE.E4M3.F32.PACK_AB_MERGE_C R11, RZ, R4, RZ ;  /* 0x00000004ff0b723e */ /* 0x000fe200048070ff */
[----:B------:R-:W-:-:S02]  /*25cb0*/  FMUL R2, R39, UR20 ;  /* 0x0000001427027c20 */ /* 0x000fc40008400000 */
[----:B------:R-:W4:Y:S04]  /*25cc0*/  LDL.LU R39, [R1+0x2f0] ;  /* 0x0002f00001277983 */ /* 0x000f280000300800 */
[----:B------:R0:W-:Y:S01]  /*25cd0*/  @!P6 STG.E.U8 desc[UR14][R28.64+0x31], R7 ;  /* 0x000031071c00e986 */ /* 0x0001e2000c10110e */
[----:B------:R-:W-:-:S03]  /*25ce0*/  ISETP.LT.OR P6, PT, R0, 0x3a, !P0 ;  /* 0x0000003a0000780c */ /* 0x000fc600047c1670 */
[----:B------:R1:W-:Y:S01]  /*25cf0*/  @!P5 STG.E.U8 desc[UR14][R28.64+0x30], R5 ;  /* 0x000030051c00d986 */ /* 0x0003e2000c10110e */
[----:B0-----:R-:W-:-:S03]  /*25d00*/  F2FP.SATFINITE.E4M3.F32.PACK_AB_MERGE_C R7, RZ, R2, RZ ;  /* 0x00000002ff07723e */ /* 0x001fc600048070ff */
[----:B------:R-:W-:Y:S01]  /*25d10*/  @!P2 STG.E.U8 desc[UR14][R30.64+0x39], R11 ;  /* 0x0000390b1e00a986 */ /* 0x000fe2000c10110e */
[----:B-1----:R-:W-:-:S03]  /*25d20*/  F2FP.SATFINITE.E4M3.F32.PACK_AB_MERGE_C R5, RZ, R3, RZ ;  /* 0x00000003ff05723e */ /* 0x002fc600048070ff */
[----:B------:R0:W-:Y:S04]  /*25d30*/  @!P3 STG.E.U8 desc[UR14][R30.64+0x38], R9 ;  /* 0x000038091e00b986 */ /* 0x0001e8000c10110e */
[----:B------:R4:W-:Y:S01]  /*25d40*/  @!P6 STG.E.U8 desc[UR14][R28.64+0x39], R5 ;  /* 0x000039051c00e986 */ /* 0x0009e2000c10110e */
[----:B------:R-:W-:-:S03]  /*25d50*/  FMUL R4, R38, UR20 ;  /* 0x0000001426047c20 */ /* 0x000fc60008400000 */
[----:B------:R-:W4:Y:S02]  /*25d60*/  LDL.LU R38, [R1+0x2f4] ;  /* 0x0002f40001267983 */ /* 0x000f240000300800 */
[----:B0-----:R-:W-:Y:S01]  /*25d70*/  F2FP.SATFINITE.E4M3.F32.PACK_AB_MERGE_C R9, RZ, R4, RZ ;  /* 0x00000004ff09723e */ /* 0x001fe200048070ff */
        /* <DEDUP_REMOVED lines=26> */
[----:B------:R0:W-:Y:S01]  /*25f20*/  @!P6 STG.E.U8 desc[UR14][R28.64+0x41], R7 ;  /* 0x000041071c00e986 */ /* 0x0001e2000c10110e */
[----:B------:R-:W-:-:S03]  /*25f30*/  FMUL R3, R39, UR20 ;  /* 0x0000001427037c20 */ /* 0x000fc60008400000 */
[----:B------:R-:W4:Y:S01]  /*25f40*/  LDL.LU R39, [R1+0x310] ;  /* 0x0003100001277983 */ /* 0x000f220000300800 */
[----:B------:R-:W-:Y:S02]  /*25f50*/  ISETP.LT.OR P6, PT, R0, 0x4a, !P0 ;  /* 0x0000004a0000780c */ /* 0x000fe400047c1670 */
[----:B0-----:R-:W-:Y:S01]  /*25f60*/  F2FP.SATFINITE.E4M3.F32.PACK_AB_MERGE_C R7, RZ, R2, RZ ;  /* 0x00000002ff07723e */ /* 0x001fe200048070ff */
        /* <DEDUP_REMOVED lines=155> */
[----:B------:R-:W-:Y:S01]  /*26920*/  F2FP.SATFINITE.E4M3.F32.PACK_AB_MERGE_C R9, RZ, R4, RZ ;  /* 0x00000004ff09723e */ /* 0x000fe200048070ff */
[----:B------:R-:W-:-:S02]  /*26930*/  FMUL R3, R39, UR20 ;  /* 0x0000001427037c20 */ /* 0x000fc40008400000 */
[----:B------:R-:W4:Y:S04]  /*26940*/  LDL.LU R39, [R1+0x390] ;  /* 0x0003900001277983 */ /* 0x000f280000300800 */
[----:B------:R-:W-:Y:S04]  /*26950*/  @!P6 STG.E.U8 desc[UR14][R28.64+0x81], R5 ;  /* 0x000081051c00e986 */ /* 0x000fe8000c10110e */
[----:B------:R-:W-:Y:S04]  /*26960*/  @!P5 STG.E.U8 desc[UR14][R28.64+0x80], R13 ;  /* 0x0000800d1c00d986 */ /* 0x000fe8000c10110e */
[----:B------:R0:W-:Y:S04]  /*26970*/  @!P3 STG.E.U8 desc[UR14][R30.64+0x88], R7 ;  /* 0x000088071e00b986 */ /* 0x0001e8000c10110e */
[----:B------:R1:W-:Y:S01]  /*26980*/  @!P2 STG.E.U8 desc[UR14][R30.64+0x89], R9 ;  /* 0x000089091e00a986 */ /* 0x0003e2000c10110e */
[----:B0-----:R-:W-:-:S02]  /*26990*/  F2FP.SATFINITE.E4M3.F32.PACK_AB_MERGE_C R7, RZ, R2, RZ ;  /* 0x00000002ff07723e */ /* 0x001fc400048070ff */
[----:B-1----:R-:W-:Y:S01]  /*269a0*/  F2FP.SATFINITE.E4M3.F32.PACK_AB_MERGE_C R9, RZ, R3, RZ ;  /* 0x00000003ff09723e */ /* 0x002fe200048070ff */
[----:B------:R-:W-:Y:S02]  /*269b0*/  FMUL R4, R38, UR20 ;  /* 0x0000001426047c20 */ /* 0x000fe40008400000 */
[----:B------:R-:W4:Y:S03]  /*269c0*/  LDL.LU R38, [R1+0x394] ;  /* 0x0003940001267983 */ /* 0x000f260000300800 */
[----:B------:R-:W-:Y:S01]  /*269d0*/  F2FP.SATFINITE.E4M3.F32.PACK_AB_MERGE_C R13, RZ, R4, RZ ;  /* 0x00000004ff0d723e */ /* 0x000fe200048070ff */
[----:B------:R-:W-:Y:S02]  /*269e0*/  FMUL R5, R37, UR20 ;  /* 0x0000001425057c20 */ /* 0x000fe40008400000 */
[----:B------:R-:W4:Y:S01]  /*269f0*/  LDL.LU R37, [R1+0x398] ;  /* 0x0003980001257983 */ /* 0x000f220000300800 */
[----:B------:R-:W-:-:S03]  /*26a00*/  FMUL R2, R36, UR20 ;  /* 0x0000001424027c20 */ /* 0x000fc60008400000 */
[----:B------:R-:W4:Y:S01]  /*26a10*/  LDL.LU R36, [R1+0x39c] ;  /* 0x00039c0001247983 */ /* 0x000f220000300800 */
[----:B--2---:R-:W-:-:S03]  /*26a20*/  FMUL R3, R35, UR20 ;  /* 0x0000001423037c20 */ /* 0x004fc60008400000 */
[----:B------:R-:W2:Y:S01]  /*26a30*/  LDL.LU R35, [R1+0x3a0] ;  /* 0x0003a00001237983 */ /* 0x000ea20000300800 */
        /* <DEDUP_REMOVED lines=9> */
[----:B------:R0:W-:Y:S01]  /*26ad0*/  @!P6 STG.E.U8 desc[UR14][R28.64+0x89], R7 ;  /* 0x000089071c00e986 */ /* 0x0001e2000c10110e */
[----:B------:R-:W-:-:S03]  /*26ae0*/  ISETP.LT.OR P6, PT, R0, 0x92, !P0 ;  /* 0x000000920000780c */ /* 0x000fc600047c1670 */
[----:B------:R-:W-:Y:S01]  /*26af0*/  @!P5 STG.E.U8 desc[UR14][R28.64+0x88], R11 ;  /* 0x0000880b1c00d986 */ /* 0x000fe2000c10110e */
[----:B------:R-:W-:-:S03]  /*26b00*/  ISETP.LT.OR P5, PT, R0, 0x91, !P0 ;  /* 0x000000910000780c */ /* 0x000fc600047a1670 */
[----:B------:R1:W-:Y:S01]  /*26b10*/  @!P3 STG.E.U8 desc[UR14][R30.64+0x90], R9 ;  /* 0x000090091e00b986 */ /* 0x0003e2000c10110e */
[C---:B------:R-:W-:Y:S02]  /*26b20*/  ISETP.LT.OR P3, PT, R0.reuse, 0x99, !P1 ;  /* 0x000000990000780c */ /* 0x040fe40004f61670 */
[----:B0-----:R-:W-:Y:S01]  /*26b30*/  F2FP.SATFINITE.E4M3.F32.PACK_AB_MERGE_C R7, RZ, R2, RZ ;  /* 0x00000002ff07723e */ /* 0x001fe200048070ff */
[----:B------:R-:W-:Y:S01]  /*26b40*/  @!P2 STG.E.U8 desc[UR14][R30.64+0x91], R13 ;  /* 0x0000910d1e00a986 */ /* 0x000fe2000c10110e */
[----:B------:R-:W-:Y:S02]  /*26b50*/  ISETP.LT.OR P2, PT, R0, 0x9a, !P1 ;  /* 0x0000009a0000780c */ /* 0x000fe40004f41670 */
        /* <DEDUP_REMOVED lines=86> */
[----:B------:R0:W-:Y:S01]  /*270c0*/  @!P6 STG.E.U8 desc[UR14][R28.64+0xb1], R7 ;  /* 0x0000b1071c00e986 */ /* 0x0001e2000c10110e */
[----:B------:R-:W-:-:S03]  /*270d0*/  ISETP.LT.OR P6, PT, R0, 0xba, !P0 ;  /* 0x000000ba0000780c */ /* 0x000fc600047c1670 */
[----:B------:R-:W4:Y:S04]  /*270e0*/  LDL.LU R39, [R1+0x3f0] ;  /* 0x0003f00001277983 */ /* 0x000f280000300800 */
        /* <DEDUP_REMOVED lines=33> */
[----:B------:R0:W-:Y:S01]  /*27300*/  @!P6 STG.E.U8 desc[UR14][R28.64+0xc1], R7 ;  /* 0x0000c1071c00e986 */ /* 0x0001e2000c10110e */
[----:B------:R-:W-:-:S03]  /*27310*/  ISETP.LT.OR P6, PT, R0, 0xca, !P0 ;  /* 0x000000ca0000780c */ /* 0x000fc600047c1670 */
[----:B------:R-:W4:Y:S01]  /*27320*/  LDL.LU R40, [R1+0x40c] ;  /* 0x00040c0001287983 */ /* 0x000f220000300800 */
[----:B------:R-:W-:Y:S01]  /*27330*/  F2FP.SATFINITE.E4M3.F32.PACK_AB_MERGE_C R13, RZ, R4, RZ ;  /* 0x00000004ff0d723e */ /* 0x000fe200048070ff */
        /* <DEDUP_REMOVED lines=24> */
[C---:B------:R-:W-:Y:S01]  /*274c0*/  ISETP.LT.OR P3, PT, R0.reuse, 0xd1, !P1 ;  /* 0x000000d10000780c */ /* 0x040fe20004f61670 */
[----:B------:R-:W4:Y:S01]  /*274d0*/  LDL.LU R42, [R1+0x42c] ;  /* 0x00042c00012a7983 */ /* 0x000f220000300800 */
[C---:B------:R-:W-:Y:S02]  /*274e0*/  ISETP.LT.OR P2, PT, R0.reuse, 0xd2, !P1 ;  /* 0x000000d20000780c */ /* 0x040fe40004f41670 */
[----:B------:R-:W-:Y:S02]  /*274f0*/  ISETP.LT.OR P6, PT, R0, 0xd2, !P0 ;  /* 0x000000d20000780c */ /* 0x000fe400047c1670 */
[----:B------:R-:W-:-:S05]  /*27500*/  F2FP.SATFINITE.E4M3.F32.PACK_AB_MERGE_C R5, RZ, R5, RZ ;  /* 0x00000005ff05723e */ /* 0x000fca00048070ff */
[----:B------:R0:W-:Y:S01]  /*27510*/  @!P5 STG.E.U8 desc[UR14][R28.64+0xc8], R5 ;  /* 0x0000c8051c00d986 */ /* 0x0001e2000c10110e */
[----:B------:R-:W-:-:S03]  /*27520*/  ISETP.LT.OR P5, PT, R0, 0xd1, !P0 ;  /* 0x000000d10000780c */ /* 0x000fc600047a1670 */
[----:B------:R-:W-:Y:S01]  /*27530*/  @!P3 STG.E.U8 desc[UR14][R30.64+0xd0], R9 ;  /* 0x0000d0091e00b986 */ /* 0x000fe2000c10110e */
[----:B------:R-:W-:-:S03]  /*27540*/  ISETP.LT.OR P3, PT, R0, 0xd9, !P1 ;  /* 0x000000d90000780c */ /* 0x000fc60004f61670 */
[----:B------:R1:W-:Y:S01]  /*27550*/  @!P2 STG.E.U8 desc[UR14][R30.64+0xd1], R11 ;  /* 0x0000d10b1e00a986 */ /* 0x0003e2000c10110e */
[----:B0-----:R-:W-:Y:S02]  /*27560*/  F2FP.SATFINITE.E4M3.F32.PACK_AB_MERGE_C R5, RZ, R3, RZ ;  /* 0x00000003ff05723e */ /* 0x001fe400048070ff */
[----:B------:R-:W-:-:S03]  /*27570*/  ISETP.LT.OR P2, PT, R0, 0xda, !P1 ;  /* 0x000000da0000780c */ /* 0x000fc60004f41670 */
[----:B------:R-:W-:Y:S01]  /*27580*/  @!P6 STG.E.U8 desc[UR14][R28.64+0xd1], R5 ;  /* 0x0000d1051c00e986 */ /* 0x000fe2000c10110e */
[----:B-1----:R-:W-:Y:S02]  /*27590*/  F2FP.SATFINITE.E4M3.F32.PACK_AB_MERGE_C R11, RZ, R2, RZ ;  /* 0x00000002ff0b723e */ /* 0x002fe400048070ff */
[----:B------:R-:W-:Y:S01]  /*275a0*/  ISETP.LT.OR P6, PT, R0, 0xda, !P0 ;  /* 0x000000da0000780c */ /* 0x000fe200047c1670 */
[----:B------:R-:W-:Y:S02]  /*275b0*/  FMUL R2, R40, UR20 ;  /* 0x0000001428027c20 */ /* 0x000fe40008400000 */
[----:B------:R-:W4:Y:S01]  /*275c0*/  LDL.LU R40, [R1+0x430] ;  /* 0x0004300001287983 */ /* 0x000f220000300800 */
[----:B------:R-:W-:-:S03]  /*275d0*/  FMUL R3, R39, UR20 ;  /* 0x0000001427037c20 */ /* 0x000fc60008400000 */
[----:B------:R-:W4:Y:S01]  /*275e0*/  LDL.LU R39, [R1+0x434] ;  /* 0x0004340001277983 */ /* 0x000f220000300800 */
[----:B------:R-:W-:-:S03]  /*275f0*/  F2FP.SATFINITE.E4M3.F32.PACK_AB_MERGE_C R9, RZ, R4, RZ ;  /* 0x00000004ff09723e */ /* 0x000fc600048070ff */
        /* <DEDUP_REMOVED lines=13> */
[----:B--2---:R-:W-:Y:S01]  /*276d0*/  FMUL R3, R35, UR20 ;  /* 0x0000001423037c20 */ /* 0x004fe20008400000 */
[----:B0-----:R-:W-:Y:S02]  /*276e0*/  F2FP.SATFINITE.E4M3.F32.PACK_AB_MERGE_C R7, RZ, R2, RZ ;  /* 0x00000002ff07723e */ /* 0x001fe400048070ff */
        /* <DEDUP_REMOVED lines=15> */
[----:B------:R-:W-:Y:S02]  /*277e0*/  F2FP.SATFINITE.E4M3.F32.PACK_AB_MERGE_C R5, RZ, R5, RZ ;  /* 0x00000005ff05723e */ /* 0x000fe400048070ff */
[----:B0-----:R-:W-:Y:S01]  /*277f0*/  F2FP.SATFINITE.E4M3.F32.PACK_AB_MERGE_C R11, RZ, R4, RZ ;  /* 0x00000004ff0b723e */ /* 0x001fe200048070ff */
[----:B------:R0:W-:Y:S01]  /*27800*/  @!P6 STG.E.U8 desc[UR14][R28.64+0xe1], R7 ;  /* 0x0000e1071c00e986 */ /* 0x0001e2000c10110e */
[C---:B------:R-:W-:Y:S02]  /*27810*/  ISETP.LT.OR P6, PT, R0.reuse, 0xea, !P0 ;  /* 0x000000ea0000780c */ /* 0x040fe400047c1670 */
[----:B-1----:R-:W-:Y:S01]  /*27820*/  F2FP.SATFINITE.E4M3.F32.PACK_AB_MERGE_C R9, RZ, R3, RZ ;  /* 0x00000003ff09723e */ /* 0x002fe200048070ff */
[----:B------:R1:W-:Y:S01]  /*27830*/  @!P5 STG.E.U8 desc[UR14][R28.64+0xe0], R5 ;  /* 0x0000e0051c00d986 */ /* 0x0003e2000c10110e */
[----:B------:R-:W-:-:S03]  /*27840*/  ISETP.LT.OR P5, PT, R0, 0xe9, !P0 ;  /* 0x000000e90000780c */ /* 0x000fc600047a1670 */
[----:B------:R-:W-:Y:S01]  /*27850*/  @!P2 STG.E.U8 desc[UR14][R30.64+0xe9], R11 ;  /* 0x0000e90b1e00a986 */ /* 0x000fe2000c10110e */
[----:B------:R-:W-:Y:S01]  /*27860*/  ISETP.LT.OR P2, PT, R0, 0xf2, !P1 ;  /* 0x000000f20000780c */ /* 0x000fe20004f41670 */
[----:B------:R-:W-:Y:S02]  /*27870*/  FMUL R3, R42, UR20 ;  /* 0x000000142a037c20 */ /* 0x000fe40008400000 */
[----:B------:R1:W-:Y:S01]  /*27880*/  @!P3 STG.E.U8 desc[UR14][R30.64+0xe8], R9 ;  /* 0x0000e8091e00b986 */ /* 0x0003e2000c10110e */
[----:B------:R-:W-:Y:S02]  /*27890*/  ISETP.LT.OR P3, PT, R0, 0xf1, !P1 ;  /* 0x000000f10000780c */ /* 0x000fe40004f61670 */
[----:B------:R-:W-:Y:S01]  /*278a0*/  F2FP.SATFINITE.E4M3.F32.PACK_AB_MERGE_C R13, RZ, R2, RZ ;  /* 0x00000002ff0d723e */ /* 0x000fe200048070ff */
[----:B------:R-:W-:Y:S01]  /*278b0*/  FMUL R4, R39, UR20 ;  /* 0x0000001427047c20 */ /* 0x000fe20008400000 */
[----:B------:R-:W-:Y:S01]  /*278c0*/  FMUL R2, R40, UR20 ;  /* 0x0000001428027c20 */ /* 0x000fe20008400000 */
[----:B------:R-:W-:-:S03]  /*278d0*/  F2FP.SATFINITE.E4M3.F32.PACK_AB_MERGE_C R3, RZ, R3, RZ ;  /* 0x00000003ff03723e */ /* 0x000fc600048070ff */
[----:B0-----:R-:W-:Y:S02]  /*278e0*/  F2FP.SATFINITE.E4M3.F32.PACK_AB_MERGE_C R7, RZ, R4, RZ ;  /* 0x00000004ff07723e */ /* 0x001fe400048070ff */
[----:B-1----:R-:W-:Y:S01]  /*278f0*/  F2FP.SATFINITE.E4M3.F32.PACK_AB_MERGE_C R5, RZ, R2, RZ ;  /* 0x00000002ff05723e */ /* 0x002fe200048070ff */
[----:B------:R-:W-:Y:S01]  /*27900*/  @!P5 STG.E.U8 desc[UR14][R28.64+0xe8], R13 ;  /* 0x0000e80d1c00d986 */ /* 0x000fe2000c10110e */
[----:B------:R-:W-:-:S03]  /*27910*/  ISETP.LT.OR P5, PT, R0, 0xf1, !P0 ;  /* 0x000000f10000780c */ /* 0x000fc600047a1670 */
[----:B------:R2:W-:Y:S01]  /*27920*/  @!P6 STG.E.U8 desc[UR14][R28.64+0xe9], R3 ;  /* 0x0000e9031c00e986 */ /* 0x0005e2000c10110e */
[----:B------:R-:W-:-:S03]  /*27930*/  ISETP.LT.OR P6, PT, R0, 0xf2, !P0 ;  /* 0x000000f20000780c */ /* 0x000fc600047c1670 */
[----:B------:R0:W-:Y:S01]  /*27940*/  @!P2 STG.E.U8 desc[UR14][R30.64+0xf1], R7 ;  /* 0x0000f1071e00a986 */ /* 0x0001e2000c10110e */
[C---:B------:R-:W-:Y:S02]  /*27950*/  ISETP.LT.OR P2, PT, R0.reuse, 0xf9, !P1 ;  /* 0x000000f90000780c */ /* 0x040fe40004f41670 */
[C---:B------:R-:W-:Y:S01]  /*27960*/  ISETP.LT.OR P1, PT, R0.reuse, 0xfa, !P1 ;  /* 0x000000fa0000780c */ /* 0x040fe20004f21670 */
[----:B------:R4:W-:Y:S01]  /*27970*/  @!P3 STG.E.U8 desc[UR14][R30.64+0xf0], R5 ;  /* 0x0000f0051e00b986 */ /* 0x0009e2000c10110e */
[C---:B------:R-:W-:Y:S02]  /*27980*/  ISETP.LT.OR P3, PT, R0.reuse, 0xf9, !P0 ;  /* 0x000000f90000780c */ /* 0x040fe40004761670 */
[----:B------:R-:W-:Y:S01]  /*27990*/  ISETP.LT.OR P0, PT, R0, 0xfa, !P0 ;  /* 0x000000fa0000780c */ /* 0x000fe20004701670 */
[----:B------:R-:W-:-:S05]  /*279a0*/  FMUL R2, R38, UR20 ;  /* 0x0000001426027c20 */ /* 0x000fca0008400000 */
[----:B------:R-:W-:-:S05]  /*279b0*/  F2FP.SATFINITE.E4M3.F32.PACK_AB_MERGE_C R9, RZ, R2, RZ ;  /* 0x00000002ff09723e */ /* 0x000fca00048070ff */
[----:B------:R1:W-:Y:S01]  /*279c0*/  @!P5 STG.E.U8 desc[UR14][R28.64+0xf0], R9 ;  /* 0x0000f0091c00d986 */ /* 0x0003e2000c10110e */
[----:B------:R-:W-:Y:S01]  /*279d0*/  FMUL R0, R37, UR20 ;  /* 0x0000001425007c20 */ /* 0x000fe20008400000 */
[----:B------:R-:W-:Y:S01]  /*279e0*/  FMUL R2, R36, UR20 ;  /* 0x0000001424027c20 */ /* 0x000fe20008400000 */
[----:B--2---:R-:W-:-:S03]  /*279f0*/  FMUL R3, R35, UR20 ;  /* 0x0000001423037c20 */ /* 0x004fc60008400000 */
[----:B0-----:R-:W-:Y:S02]  /*27a00*/  F2FP.SATFINITE.E4M3.F32.PACK_AB_MERGE_C R7, RZ, R0, RZ ;  /* 0x00000000ff07723e */ /* 0x001fe400048070ff */
[----:B------:R-:W-:Y:S02]  /*27a10*/  F2FP.SATFINITE.E4M3.F32.PACK_AB_MERGE_C R11, RZ, R2, RZ ;  /* 0x00000002ff0b723e */ /* 0x000fe400048070ff */
[----:B------:R-:W-:Y:S01]  /*27a20*/  F2FP.SATFINITE.E4M3.F32.PACK_AB_MERGE_C R3, RZ, R3, RZ ;  /* 0x00000003ff03723e */ /* 0x000fe200048070ff */
[----:B------:R1:W-:Y:S04]  /*27a30*/  @!P6 STG.E.U8 desc[UR14][R28.64+0xf1], R7 ;  /* 0x0000f1071c00e986 */ /* 0x0003e8000c10110e */
[----:B------:R1:W-:Y:S04]  /*27a40*/  @!P2 STG.E.U8 desc[UR14][R30.64+0xf8], R11 ;  /* 0x0000f80b1e00a986 */ /* 0x0003e8000c10110e */
[----:B------:R1:W-:Y:S01]  /*27a50*/  @!P1 STG.E.U8 desc[UR14][R30.64+0xf9], R3 ;  /* 0x0000f9031e009986 */ /* 0x0003e2000c10110e */
[----:B---3--:R-:W-:Y:S01]  /*27a60*/  FMUL R4, R33, UR20 ;  /* 0x0000001421047c20 */ /* 0x008fe20008400000 */
[----:B----4-:R-:W-:-:S04]  /*27a70*/  FMUL R5, R32, UR20 ;  /* 0x0000001420057c20 */ /* 0x010fc80008400000 */
[----:B------:R-:W-:Y:S02]  /*27a80*/  F2FP.SATFINITE.E4M3.F32.PACK_AB_MERGE_C R13, RZ, R4, RZ ;  /* 0x00000004ff0d723e */ /* 0x000fe400048070ff */
[----:B------:R-:W-:-:S03]  /*27a90*/  F2FP.SATFINITE.E4M3.F32.PACK_AB_MERGE_C R5, RZ, R5, RZ ;  /* 0x00000005ff05723e */ /* 0x000fc600048070ff */
[----:B------:R1:W-:Y:S04]  /*27aa0*/  @!P3 STG.E.U8 desc[UR14][R28.64+0xf8], R13 ;  /* 0x0000f80d1c00b986 */ /* 0x0003e8000c10110e */
[----:B------:R1:W-:Y:S02]  /*27ab0*/  @!P0 STG.E.U8 desc[UR14][R28.64+0xf9], R5 ;  /* 0x0000f9051c008986 */ /* 0x0003e4000c10110e */
.L_x_545:
[----:B------:R-:W-:Y:S05]  /*27ac0*/  BSYNC B0 ;  /* 0x0000000000007941 */ /* 0x000fea0003800000 */
.L_x_31:
[----:B-12--5:R-:W2:Y:S04]  /*27ad0*/  LDL.LU R3, [R1+0x450] ;  /* 0x0004500001037983 */ /* 0x026ea80000300800 */
[----:B------:R-:W2:Y:S01]  /*27ae0*/  LDL.LU R2, [R1+0x454] ;  /* 0x0004540001027983 */ /* 0x000ea20000300800 */
[----:B------:R-:W-:Y:S01]  /*27af0*/  ULDC UR6, c[0x0][0xc] ;  /* 0x0000030000067ab9 */ /* 0x000fe20000000800 */
[----:B------:R-:W-:Y:S01]  /*27b00*/  ULDC UR7, c[0x0][0x10] ;  /* 0x0000040000077ab9 */ /* 0x000fe20000000800 */
[----:B---34-:R-:W2:Y:S01]  /*27b10*/  LDC R5, c[0x0][0x14] ;  /* 0x00000500ff057b82 */ /* 0x018ea20000000800 */
[----:B------:R-:W-:Y:S01]  /*27b20*/  UIMAD.WIDE.U32 UR6, UR6, UR7, URZ ;  /* 0x00000007060672a5 */ /* 0x000fe2000f8e003f */
[----:B------:R-:W-:Y:S01]  /*27b30*/  PRMT R0, RZ, 0x7610, R0 ;  /* 0x00007610ff007816 */ /* 0x000fe20000000000 */
[----:B------:R-:W-:-:S04]  /*27b40*/  UMOV UR9, 0xffffffff ;  /* 0xffffffff00097882 */ /* 0x000fc80000000000 */
[----:B--2---:R-:W-:-:S04]  /*27b50*/  IMAD.WIDE.U32 R2, R5, UR6, R2 ;  /* 0x0000000605027c25 */ /* 0x004fc8000f8e0002 */
[----:B------:R-:W-:Y:S01]  /*27b60*/  IMAD R5, R5, UR7, RZ ;  /* 0x0000000705057c24 */ /* 0x000fe2000f8e02ff */
[----:B------:R-:W-:Y:S01]  /*27b70*/  ULDC.64 UR6, c[0x0][0x650] ;  /* 0x0001940000067ab9 */ /* 0x000fe20000000a00 */
[----:B------:R-:W-:Y:S01]  /*27b80*/  IMAD.MOV.U32 R11, RZ, RZ, R2 ;  /* 0x000000ffff0b7224 */ /* 0x000fe200078e0002 */
[----:B------:R-:W-:Y:S01]  /*27b90*/  ISETP.GE.U32.AND P0, PT, R2, UR6, PT ;  /* 0x0000000602007c0c */ /* 0x000fe2000bf06070 */
[----:B------:R-:W-:Y:S02]  /*27ba0*/  IMAD.IADD R13, R3, 0x1, R5 ;  /* 0x00000001030d7824 */ /* 0x000fe400078e0205 */
[----:B------:R-:W-:-:S03]  /*27bb0*/  IMAD.MOV.U32 R2, RZ, RZ, -0x1 ;  /* 0xffffffffff027424 */ /* 0x000fc600078e00ff */
[----:B------:R1:W-:Y:S01]  /*27bc0*/  STL [R1+0x450], R13 ;  /* 0x0004500d01007387 */ /* 0x0003e20000100800 */
[----:B------:R-:W-:-:S03]  /*27bd0*/  ISETP.GE.U32.AND.EX P0, PT, R13, UR7, PT, P0 ;  /* 0x000000070d007c0c */ /* 0x000fc6000bf06100 */
[----:B------:R1:W-:Y:S04]  /*27be0*/  STL [R1+0x454], R11 ;  /* 0x0004540b01007387 */ /* 0x0003e80000100800 */
[----:B------:R1:W-:Y:S06]  /*27bf0*/  STL [R1+0x458], R2 ;  /* 0x0004580201007387 */ /* 0x0003ec0000100800 */
[----:B------:R-:W-:Y:S05]  /*27c00*/  @P0 BRA `(.L_x_546) ;  /* 0x0000000400740947 */ /* 0x000fea0003800000 */
[----:B------:R-:W2:Y:S01]  /*27c10*/  S2R R8, SR_CTAID.X ;  /* 0x0000000000087919 */ /* 0x000ea20000002500 */
[----:B------:R-:W-:Y:S01]  /*27c20*/  ULDC.64 UR18, c[0x0][0x628] ;  /* 0x00018a0000127ab9 */ /* 0x000fe20000000a00 */
[----:B------:R-:W3:Y:S01]  /*27c30*/  LDC R9, c[0x0][0x144] ;  /* 0x00005100ff097b82 */ /* 0x000ee20000000800 */
[----:B------:R-:W-:Y:S01]  /*27c40*/  ULDC UR6, c[0x0][0x150] ;  /* 0x0000540000067ab9 */ /* 0x000fe20000000800 */
[----:B------:R-:W4:Y:S01]  /*27c50*/  S2R R12, SR_CTAID.Y ;  /* 0x00000000000c7919 */ /* 0x000f220000002600 */
[----:B------:R-:W-:Y:S01]  /*27c60*/  ISETP.NE.U32.AND P0, PT, RZ, UR18, PT ;  /* 0x00000012ff007c0c */ /* 0x000fe2000bf05070 */
[----:B------:R-:W-:Y:S01]  /*27c70*/  ULDC UR23, c[0x0][0x630] ;  /* 0x00018c0000177ab9 */ /* 0x000fe20000000800 */
[----:B------:R-:W-:Y:S02]  /*27c80*/  R2UR UR16, R11 ;  /* 0x000000000b1072ca */ /* 0x000fe400000e0000 */
[----:B------:R-:W-:Y:S01]  /*27c90*/  ISETP.NE.AND.EX P0, PT, RZ, UR19, PT, P0 ;  /* 0x00000013ff007c0c */ /* 0x000fe2000bf05300 */
[----:B0-----:R-:W0:Y:S01]  /*27ca0*/  LDC.64 R6, c[0x0][0x620] ;  /* 0x00018800ff067b82 */ /* 0x001e220000000a00 */
[----:B------:R-:W-:-:S02]  /*27cb0*/  R2UR UR17, R13 ;  /* 0x000000000d1172ca */ /* 0x000fc400000e0000 */
[----:B--2---:R-:W-:-:S05]  /*27cc0*/  I2FP.F32.U32 R0, R8 ;  /* 0x0000000800007245 */ /* 0x004fca0000201000 */
[----:B------:R-:W-:-:S06]  /*27cd0*/  FMUL R0, R0, UR6 ;  /* 0x0000000600007c20 */ /* 0x000fcc0008400000 */
[----:B------:R-:W2:Y:S01]  /*27ce0*/  F2I.U32.TRUNC.NTZ R0, R0 ;  /* 0x0000000000007305 */ /* 0x000ea2000020f000 */
[----:B----4-:R-:W-:Y:S05]  /*27cf0*/  @!P0 BRA `(.L_x_547) ;  /* 0x0000000000308947 */ /* 0x010fea0003800000 */
        /* <DEDUP_REMOVED lines=12> */
.L_x_547:
[----:B------:R-:W-:Y:S01]  /*27dc0*/  USHF.R.U64 UR9, UR16, UR23, UR17 ;  /* 0x0000001710097299 */ /* 0x000fe20008001211 */
[----:B------:R-:W4:Y:S01]  /*27dd0*/  LDC.64 R22, c[0x0][0x640] ;  /* 0x00019000ff167b82 */ /* 0x000f220000000a00 */
[----:B------:R-:W-:Y:S01]  /*27de0*/  USHF.R.U32.HI UR6, URZ, UR23, UR17 ;  /* 0x000000173f067299 */ /* 0x000fe20008011611 */
[----:B--2---:R-:W-:Y:S02]  /*27df0*/  IMAD.MOV R10, RZ, RZ, -R0 ;  /* 0x000000ffff0a7224 */ /* 0x004fe400078e0a00 */
[----:B-1----:R-:W-:Y:S01]  /*27e00*/  IMAD.MOV.U32 R2, RZ, RZ, R11 ;  /* 0x000000ffff027224 */ /* 0x002fe200078e000b */
[----:B------:R-:W-:Y:S01]  /*27e10*/  IADD3 R5, P0, RZ, -UR9, RZ ;  /* 0x80000009ff057c10 */ /* 0x000fe2000ff1e0ff */
[----:B---3--:R-:W-:Y:S02]  /*27e20*/  IMAD R18, R9, R10, R8 ;  /* 0x0000000a09127224 */ /* 0x008fe400078e0208 */
[----:B------:R-:W1:Y:S02]  /*27e30*/  LDC R4, c[0x0][0x618] ;  /* 0x00018600ff047b82 */ /* 0x000e640000000800 */
[----:B------:R-:W-:Y:S01]  /*27e40*/  IMAD.X R3, RZ, RZ, ~UR6, P0 ;  /* 0x80000006ff037e24 */ /* 0x000fe200080e06ff */
[----:B------:R-:W-:-:S03]  /*27e50*/  ULDC UR6, c[0x0][0x154] ;  /* 0x0000550000067ab9 */ /* 0x000fc60000000800 */
[-C--:B0-----:R-:W-:Y:S02]  /*27e60*/  IMAD R0, R3, R6.reuse, RZ ;  /* 0x0000000603007224 */ /* 0x081fe400078e02ff */
[----:B------:R-:W0:Y:S01]  /*27e70*/  LDC R14, c[0x0][0x608] ;  /* 0x00018200ff0e7b82 */ /* 0x000e220000000800 */
[----:B------:R-:W-:Y:S02]  /*27e80*/  IMAD.MOV.U32 R3, RZ, RZ, R13 ;  /* 0x000000ffff037224 */ /* 0x000fe400078e000d */
[----:B------:R-:W-:-:S05]  /*27e90*/  IMAD.WIDE.U32 R2, R5, R6, R2 ;  /* 0x0000000605027225 */ /* 0x000fca00078e0002 */
[----:B------:R-:W2:Y:S01]  /*27ea0*/  LDC R20, c[0x0][0x658] ;  /* 0x00019600ff147b82 */ /* 0x000ea20000000800 */
[----:B------:R-:W-:Y:S01]  /*27eb0*/  IMAD R5, R5, R7, R0 ;  /* 0x0000000705057224 */ /* 0x000fe200078e0200 */
[----:B------:R-:W-:Y:S01]  /*27ec0*/  I2FP.F32.U32 R0, R12 ;  /* 0x0000000c00007245 */ /* 0x000fe20000201000 */
[----:B------:R-:W-:Y:S01]  /*27ed0*/  IMAD.MOV.U32 R7, RZ, RZ, 0x1 ;  /* 0x00000001ff077424 */ /* 0x000fe200078e00ff */
[----:B----4-:R-:W-:Y:S01]  /*27ee0*/  ISETP.NE.U32.AND P0, PT, R22, RZ, PT ;  /* 0x000000ff1600720c */ /* 0x010fe20003f05070 */
[----:B------:R-:W-:Y:S02]  /*27ef0*/  IMAD.IADD R3, R3, 0x1, R5 ;  /* 0x0000000103037824 */ /* 0x000fe400078e0205 */
[----:B------:R-:W-:Y:S01]  /*27f00*/  FMUL R0, R0, UR6 ;  /* 0x0000000600007c20 */ /* 0x000fe20008400000 */
[----:B------:R-:W3:Y:S01]  /*27f10*/  LDC R15, c[0x0][0x148] ;  /* 0x00005200ff0f7b82 */ /* 0x000ee20000000800 */
[----:B------:R-:W-:Y:S01]  /*27f20*/  ISETP.NE.AND.EX P0, PT, R23, RZ, PT, P0 ;  /* 0x000000ff1700720c */ /* 0x000fe20003f05300 */
[----:B------:R-:W-:Y:S01]  /*27f30*/  IMAD.MOV.U32 R5, RZ, RZ, -0x1 ;  /* 0xffffffffff057424 */ /* 0x000fe200078e00ff */
[-CC-:B-1----:R-:W-:Y:S01]  /*27f40*/  SHF.R.U64 R10, R2, R4.reuse, R3.reuse ;  /* 0x00000004020a7219 */ /* 0x182fe20000001203 */
[----:B------:R1:W4:Y:S01]  /*27f50*/  F2I.U32.TRUNC.NTZ R13, R0 ;  /* 0x00000000000d7305 */ /* 0x000322000020f000 */
[----:B------:R-:W-:-:S03]  /*27f60*/  SHF.R.U32.HI R3, RZ, R4, R3 ;  /* 0x00000004ff037219 */ /* 0x000fc60000011603 */
[----:B------:R-:W1:Y:S01]  /*27f70*/  LDC R16, c[0x0][0x600] ;  /* 0x00018000ff107b82 */ /* 0x000e620000000800 */
[-CC-:B0-----:R-:W-:Y:S02]  /*27f80*/  SHF.R.U64 R8, R10, R14.reuse, R3.reuse ;  /* 0x0000000e0a087219 */ /* 0x181fe40000001203 */
[----:B------:R-:W-:-:S05]  /*27f90*/  SHF.R.U32.HI R3, RZ, R14, R3 ;  /* 0x0000000eff037219 */ /* 0x000fca0000011603 */
[----:B------:R-:W0:Y:S01]  /*27fa0*/  LDC R17, c[0x0][0x648] ;  /* 0x00019200ff117b82 */ /* 0x000e220000000800 */
[-CC-:B--2---:R-:W-:Y:S02]  /*27fb0*/  SHF.R.U64 R11, R8, R20.reuse, R3.reuse ;  /* 0x00000014080b7219 */ /* 0x184fe40000001203 */
[-C--:B------:R-:W-:Y:S02]  /*27fc0*/  SHF.L.U32 R5, R5, R20.reuse, RZ ;  /* 0x0000001405057219 */ /* 0x080fe400000006ff */
[-C--:B------:R-:W-:Y:S01]  /*27fd0*/  SHF.R.U32.HI R3, RZ, R20.reuse, R3 ;  /* 0x00000014ff037219 */ /* 0x080fe20000011603 */
[----:B------:R-:W-:Y:S01]  /*27fe0*/  IMAD.MOV.U32 R2, RZ, RZ, R11 ;  /* 0x000000ffff027224 */ /* 0x000fe200078e000b */
[----:B------:R-:W-:Y:S01]  /*27ff0*/  SHF.L.U32 R20, R7, R20, RZ ;  /* 0x0000001407147219 */ /* 0x000fe200000006ff */
[----:B------:R-:W2:Y:S01]  /*28000*/  LDC R19, c[0x0][0x638] ;  /* 0x00018e00ff137b82 */ /* 0x000ea20000000800 */
[----:B------:R-:W-:-:S07]  /*28010*/  LOP3.LUT R41, RZ, R5, RZ, 0x33, !PT ;  /* 0x00000005ff297212 */ /* 0x000fce00078e33ff */
[----:B------:R-:W0:Y:S01]  /*28020*/  LDC R21, c[0x0][0x610] ;  /* 0x00018400ff157b82 */ /* 0x000e220000000800 */
[----:B----4-:R-:W-:Y:S05]  /*28030*/  @!P0 BRA `(.L_x_548) ;  /* 0x0000000000288947 */ /* 0x010fea0003800000 */
[----:B-1----:R-:W1:Y:S02]  /*28040*/  LDC R0, c[0x0][0x64c] ;  /* 0x00019300ff007b82 */ /* 0x002e640000000800 */
[----:B-1----:R-:W-:-:S05]  /*28050*/  IADD3 R7, P0, R11, R0, RZ ;  /* 0x000000000b077210 */ /* 0x002fca0007f1e0ff */
        /* <DEDUP_REMOVED lines=8> */
.L_x_548:
[----:B01----:R-:W-:Y:S01]  /*280e0*/  SHF.R.U64 R0, R2, R17, R3 ;  /* 0x0000001102007219 */ /* 0x003fe20000001203 */
[----:B------:R-:W-:Y:S01]  /*280f0*/  VIADD R3, R16, 0xffffffff ;  /* 0xffffffff10037836 */ /* 0x000fe20000000000 */
[----:B------:R-:W-:Y:S01]  /*28100*/  LOP3.LUT R41, R8, R41, RZ, 0xc0, !PT ;  /* 0x0000002908297212 */ /* 0x000fe200078ec0ff */
[----:B------:R-:W-:Y:S02]  /*28110*/  IMAD.MOV R13, RZ, RZ, -R13 ;  /* 0x000000ffff0d7224 */ /* 0x000fe400078e0a0d */
[----:B------:R-:W-:Y:S01]  /*28120*/  IMAD.MOV R2, RZ, RZ, -R0 ;  /* 0x000000ffff027224 */ /* 0x000fe200078e0a00 */
[----:B------:R-:W-:Y:S01]  /*28130*/  LOP3.LUT R3, R10, R3, RZ, 0xc0, !PT ;  /* 0x000000030a037212 */ /* 0x000fe200078ec0ff */
[----:B------:R-:W-:Y:S02]  /*28140*/  IMAD R41, R20, R0, R41 ;  /* 0x0000000014297224 */ /* 0x000fe400078e0229 */
[----:B---3--:R-:W-:Y:S02]  /*28150*/  @P4 IMAD R18, R15, R13, R12 ;  /* 0x0000000d0f124224 */ /* 0x008fe400078e020c */
[----:B--2---:R-:W-:-:S02]  /*28160*/  IMAD R0, R2, R19, R11 ;  /* 0x0000001302007224 */ /* 0x004fc400078e020b */
[----:B------:R-:W-:Y:S02]  /*28170*/  IMAD R41, R41, R21, R18 ;  /* 0x0000001529297224 */ /* 0x000fe400078e0212 */
[----:B------:R-:W-:Y:S02]  /*28180*/  IMAD R2, R0, R16, R3 ;  /* 0x0000001000027224 */ /* 0x000fe400078e0203 */
[----:B------:R-:W-:-:S03]  /*28190*/  IMAD.MOV.U32 R4, RZ, RZ, 0x1 ;  /* 0x00000001ff047424 */ /* 0x000fc600078e00ff */
[----:B------:R-:W-:Y:S02]  /*281a0*/  SEL R3, R2, R41, !P4 ;  /* 0x0000002902037207 */ /* 0x000fe40006000000 */
[----:B------:R-:W-:Y:S02]  /*281b0*/  PRMT R0, R4, 0x7610, R0 ;  /* 0x0000761004007816 */ /* 0x000fe40000000000 */
[----:B------:R-:W-:Y:S01]  /*281c0*/  SEL R41, R41, R2, !P4 ;  /* 0x0000000229297207 */ /* 0x000fe20006000000 */
[----:B------:R2:W-:Y:S06]  /*281d0*/  STL [R1+0x458], R3 ;  /* 0x0004580301007387 */ /* 0x0005ec0000100800 */
.L_x_546:
[----:B------:R3:W-:Y:S01]  /*281e0*/  STL [R1+0x45c], R41 ;  /* 0x00045c2901007387 */ /* 0x0007e20000100800 */
[----:B------:R-:W-:-:S13]  /*281f0*/  LOP3.LUT P0, RZ, R0, 0xff, RZ, 0xc0, !PT ;  /* 0x000000ff00ff7812 */ /* 0x000fda000780c0ff */
[----:B---3--:R-:W-:Y:S05]  /*28200*/  @P0 BRA `(.L_x_549) ;  /* 0xfffffd8c00800947 */ /* 0x008fea000383ffff */
[----:B------:R-:W-:Y:S05]  /*28210*/  EXIT ;  /* 0x000000000000794d */ /* 0x000fea0003800000 */
.L_x_3:
[----:B------:R-:W2:Y:S01]  /*28220*/  LDL R18, [R1+0x454] ;  /* 0x0004540001127983 */ /* 0x000ea20000100800 */
[----:B------:R-:W-:-:S03]  /*28230*/  ULDC.64 UR4, c[0x0][0x650] ;  /* 0x0001940000047ab9 */ /* 0x000fc60000000a00 */
[----:B------:R-:W3:Y:S01]  /*28240*/  LDL R19, [R1+0x450] ;  /* 0x0004500001137983 */ /* 0x000ee20000100800 */
[----:B------:R-:W-:Y:S01]  /*28250*/  PRMT R0, RZ, 0x7610, R0 ;  /* 0x00007610ff007816 */ /* 0x000fe20000000000 */
[----:B------:R-:W-:Y:S02]  /*28260*/  IMAD.MOV.U32 R5, RZ, RZ, -0x1 ;  /* 0xffffffffff057424 */ /* 0x000fe400078e00ff */
[----:B------:R-:W-:Y:S02]  /*28270*/  IMAD.MOV.U32 R4, RZ, RZ, -0x1 ;  /* 0xffffffffff047424 */ /* 0x000fe400078e00ff */
[----:B------:R-:W-:Y:S01]  /*28280*/  IMAD.MOV.U32 R10, RZ, RZ, -0x1 ;  /* 0xffffffffff0a7424 */ /* 0x000fe200078e00ff */
[----:B--2---:R-:W-:-:S04]  /*28290*/  ISETP.GE.U32.AND P0, PT, R18, UR4, PT ;  /* 0x0000000412007c0c */ /* 0x004fc8000bf06070 */
[----:B---3--:R-:W-:-:S13]  /*282a0*/  ISETP.GE.U32.AND.EX P0, PT, R19, UR5, PT, P0 ;  /* 0x0000000513007c0c */ /* 0x008fda000bf06100 */
[----:B------:R-:W-:Y:S05]  /*282b0*/  @P0 BRA `(.L_x_550) ;  /* 0x0000000400600947 */ /* 0x000fea0003800000 */
[----:B------:R-:W0:Y:S01]  /*282c0*/  LDC.64 R12, c[0x0][0x628] ;  /* 0x00018a00ff0c7b82 */ /* 0x000e220000000a00 */
[----:B------:R-:W-:Y:S02]  /*282d0*/  IMAD.MOV.U32 R8, RZ, RZ, R18 ;  /* 0x000000ffff087224 */ /* 0x000fe400078e0012 */
[----:B------:R-:W-:-:S05]  /*282e0*/  IMAD.MOV.U32 R9, RZ, RZ, R19 ;  /* 0x000000ffff097224 */ /* 0x000fca00078e0013 */
[----:B------:R-:W1:Y:S08]  /*282f0*/  LDC R14, c[0x0][0x630] ;  /* 0x00018c00ff0e7b82 */ /* 0x000e700000000800 */
[----:B------:R-:W2:Y:S01]  /*28300*/  LDC.64 R16, c[0x0][0x620] ;  /* 0x00018800ff107b82 */ /* 0x000ea20000000a00 */
[----:B0-----:R-:W-:-:S04]  /*28310*/  ISETP.NE.U32.AND P0, PT, R12, RZ, PT ;  /* 0x000000ff0c00720c */ /* 0x001fc80003f05070 */
[----:B------:R-:W-:-:S13]  /*28320*/  ISETP.NE.AND.EX P0, PT, R13, RZ, PT, P0 ;  /* 0x000000ff0d00720c */ /* 0x000fda0003f05300 */
[----:B-12---:R-:W-:Y:S05]  /*28330*/  @!P0 BRA `(.L_x_551) ;  /* 0x0000000000288947 */ /* 0x006fea0003800000 */
[----:B------:R-:W0:Y:S02]  /*28340*/  LDC R0, c[0x0][0x634] ;  /* 0x00018d00ff007b82 */ /* 0x000e240000000800 */
[----:B0-----:R-:W-:-:S05]  /*28350*/  IADD3 R9, P0, R18, R0, RZ ;  /* 0x0000000012097210 */ /* 0x001fca0007f1e0ff */
        /* <DEDUP_REMOVED lines=8> */
.L_x_551:
[-CC-:B------:R-:W-:Y:S01]  /*283e0*/  SHF.R.U64 R10, R8, R14.reuse, R9.reuse ;  /* 0x0000000e080a7219 */ /* 0x180fe20000001209 */
[----:B------:R-:W0:Y:S01]  /*283f0*/  LDC R6, c[0x0][0x618] ;  /* 0x00018600ff067b82 */ /* 0x000e220000000800 */
[----:B------:R-:W-:Y:S01]  /*28400*/  SHF.R.U32.HI R0, RZ, R14, R9 ;  /* 0x0000000eff007219 */ /* 0x000fe20000011609 */
[----:B------:R-:W-:Y:S01]  /*28410*/  ULDC UR4, c[0x0][0x150] ;  /* 0x0000540000047ab9 */ /* 0x000fe20000000800 */
[----:B------:R-:W-:Y:S01]  /*28420*/  IADD3 R3, P0, RZ, -R10, RZ ;  /* 0x8000000aff037210 */ /* 0x000fe20007f1e0ff */
[----:B------:R-:W-:Y:S01]  /*28430*/  IMAD.MOV.U32 R4, RZ, RZ, R18 ;  /* 0x000000ffff047224 */ /* 0x000fe200078e0012 */
[----:B------:R-:W-:Y:S01]  /*28440*/  I2FP.F32.U32 R8, R2 ;  /* 0x0000000200087245 */ /* 0x000fe20000201000 */
[----:B------:R-:W-:Y:S02]  /*28450*/  IMAD.MOV.U32 R5, RZ, RZ, R19 ;  /* 0x000000ffff057224 */ /* 0x000fe400078e0013 */
[----:B------:R-:W1:Y:S01]  /*28460*/  LDC.64 R20, c[0x0][0x640] ;  /* 0x00019000ff147b82 */ /* 0x000e620000000a00 */
[----:B------:R-:W-:-:S02]  /*28470*/  IMAD.X R7, RZ, RZ, ~R0, P0 ;  /* 0x000000ffff077224 */ /* 0x000fc400000e0e00 */
[----:B------:R-:W-:Y:S01]  /*28480*/  FMUL R9, R8, UR4 ;  /* 0x0000000408097c20 */ /* 0x000fe20008400000 */
[----:B------:R-:W-:Y:S01]  /*28490*/  IMAD.WIDE.U32 R4, R3, R16, R4 ;  /* 0x0000001003047225 */ /* 0x000fe200078e0004 */
[----:B------:R-:W-:-:S03]  /*284a0*/  ULDC UR4, c[0x0][0x154] ;  /* 0x0000550000047ab9 */ /* 0x000fc60000000800 */
[----:B------:R-:W-:Y:S01]  /*284b0*/  IMAD R0, R7, R16, RZ ;  /* 0x0000001007007224 */ /* 0x000fe200078e02ff */
[----:B------:R-:W2:Y:S01]  /*284c0*/  LDC R13, c[0x0][0x144] ;  /* 0x00005100ff0d7b82 */ /* 0x000ea20000000800 */
[----:B------:R-:W3:Y:S02]  /*284d0*/  F2I.U32.TRUNC.NTZ R9, R9 ;  /* 0x0000000900097305 */ /* 0x000ee4000020f000 */
[----:B------:R-:W-:-:S04]  /*284e0*/  IMAD R3, R3, R17, R0 ;  /* 0x0000001103037224 */ /* 0x000fc800078e0200 */
[----:B------:R-:W-:Y:S01]  /*284f0*/  IMAD.IADD R3, R5, 0x1, R3 ;  /* 0x0000000105037824 */ /* 0x000fe200078e0203 */
[----:B------:R-:W4:Y:S04]  /*28500*/  LDC R12, c[0x0][0x608] ;  /* 0x00018200ff0c7b82 */ /* 0x000f280000000800 */
[-C--:B0-----:R-:W-:Y:S02]  /*28510*/  SHF.R.U64 R8, R4, R6.reuse, R3 ;  /* 0x0000000604087219 */ /* 0x081fe40000001203 */
[----:B------:R-:W-:Y:S02]  /*28520*/  I2FP.F32.U32 R4, R11 ;  /* 0x0000000b00047245 */ /* 0x000fe40000201000 */
[----:B------:R-:W0:Y:S01]  /*28530*/  LDC R7, c[0x0][0x658] ;  /* 0x00019600ff077b82 */ /* 0x000e220000000800 */
[----:B-1----:R-:W-:Y:S01]  /*28540*/  ISETP.NE.U32.AND P0, PT, R20, RZ, PT ;  /* 0x000000ff1400720c */ /* 0x002fe20003f05070 */
[----:B---3--:R-:W-:Y:S01]  /*28550*/  IMAD.MOV R0, RZ, RZ, -R9 ;  /* 0x000000ffff007224 */ /* 0x008fe200078e0a09 */
[----:B------:R-:W-:Y:S01]  /*28560*/  SHF.R.U32.HI R3, RZ, R6, R3 ;  /* 0x00000006ff037219 */ /* 0x000fe20000011603 */
[----:B------:R-:W-:Y:S01]  /*28570*/  FMUL R4, R4, UR4 ;  /* 0x0000000404047c20 */ /* 0x000fe20008400000 */
[----:B------:R-:W-:Y:S01]  /*28580*/  ISETP.NE.AND.EX P0, PT, R21, RZ, PT, P0 ;  /* 0x000000ff1500720c */ /* 0x000fe20003f05300 */
[----:B------:R-:W-:-:S02]  /*28590*/  IMAD.MOV.U32 R6, RZ, RZ, -0x1 ;  /* 0xffffffffff067424 */ /* 0x000fc400078e00ff */
[----:B------:R-:W1:Y:S01]  /*285a0*/  LDC R14, c[0x0][0x148] ;  /* 0x00005200ff0e7b82 */ /* 0x000e620000000800 */
[----:B--2---:R-:W-:Y:S02]  /*285b0*/  IMAD R18, R13, R0, R2 ;  /* 0x000000000d127224 */ /* 0x004fe400078e0202 */
[----:B------:R-:W-:-:S05]  /*285c0*/  IMAD.MOV.U32 R2, RZ, RZ, 0x1 ;  /* 0x00000001ff027424 */ /* 0x000fca00078e00ff */
[----:B------:R-:W2:Y:S01]  /*285d0*/  LDC R16, c[0x0][0x600] ;  /* 0x00018000ff107b82 */ /* 0x000ea20000000800 */
[-CC-:B----4-:R-:W-:Y:S02]  /*285e0*/  SHF.R.U64 R13, R8, R12.reuse, R3.reuse ;  /* 0x0000000c080d7219 */ /* 0x190fe40000001203 */
[----:B------:R-:W-:Y:S02]  /*285f0*/  SHF.R.U32.HI R0, RZ, R12, R3 ;  /* 0x0000000cff007219 */ /* 0x000fe40000011603 */
[----:B------:R3:W4:Y:S03]  /*28600*/  F2I.U32.TRUNC.NTZ R12, R4 ;  /* 0x00000004000c7305 */ /* 0x000726000020f000 */
[----:B------:R-:W1:Y:S01]  /*28610*/  LDC R17, c[0x0][0x648] ;  /* 0x00019200ff117b82 */ /* 0x000e620000000800 */
[-C--:B0-----:R-:W-:Y:S02]  /*28620*/  SHF.R.U64 R15, R13, R7.reuse, R0 ;  /* 0x000000070d0f7219 */ /* 0x081fe40000001200 */
[----:B------:R-:W-:-:S02]  /*28630*/  SHF.L.U32 R6, R6, R7, RZ ;  /* 0x0000000706067219 */ /* 0x000fc400000006ff */
[-C--:B------:R-:W-:Y:S01]  /*28640*/  SHF.L.U32 R22, R2, R7.reuse, RZ ;  /* 0x0000000702167219 */ /* 0x080fe200000006ff */
[----:B------:R-:W-:Y:S01]  /*28650*/  IMAD.MOV.U32 R2, RZ, RZ, R15 ;  /* 0x000000ffff027224 */ /* 0x000fe200078e000f */
[----:B------:R-:W-:Y:S01]  /*28660*/  SHF.R.U32.HI R3, RZ, R7, R0 ;  /* 0x00000007ff037219 */ /* 0x000fe20000011600 */
[----:B------:R-:W0:Y:S01]  /*28670*/  LDC R19, c[0x0][0x638] ;  /* 0x00018e00ff137b82 */ /* 0x000e220000000800 */
[----:B------:R-:W-:-:S07]  /*28680*/  LOP3.LUT R24, RZ, R6, RZ, 0x33, !PT ;  /* 0x00000006ff187212 */ /* 0x000fce00078e33ff */
        /* <DEDUP_REMOVED lines=12> */
.L_x_552:
[----:B-1----:R-:W-:Y:S01]  /*28750*/  SHF.R.U64 R3, R2, R17, R3 ;  /* 0x0000001102037219 */ /* 0x002fe20000001203 */
[----:B--2---:R-:W-:Y:S01]  /*28760*/  VIADD R7, R16, 0xffffffff ;  /* 0xffffffff10077836 */ /* 0x004fe20000000000 */
[----:B------:R-:W-:Y:S01]  /*28770*/  LOP3.LUT R0, R13, R24, RZ, 0xc0, !PT ;  /* 0x000000180d007212 */ /* 0x000fe200078ec0ff */
[----:B------:R-:W-:Y:S02]  /*28780*/  IMAD.MOV R12, RZ, RZ, -R12 ;  /* 0x000000ffff0c7224 */ /* 0x000fe400078e0a0c */
[----:B------:R-:W-:Y:S02]  /*28790*/  IMAD.MOV R2, RZ, RZ, -R3 ;  /* 0x000000ffff027224 */ /* 0x000fe400078e0a03 */
[----:B------:R-:W-:Y:S01]  /*287a0*/  IMAD R5, R22, R3, R0 ;  /* 0x0000000316057224 */ /* 0x000fe200078e0200 */
[----:B------:R-:W-:Y:S01]  /*287b0*/  LOP3.LUT R3, R8, R7, RZ, 0xc0, !PT ;  /* 0x0000000708037212 */ /* 0x000fe200078ec0ff */
[----:B------:R-:W-:Y:S02]  /*287c0*/  @P4 IMAD R18, R14, R12, R11 ;  /* 0x0000000c0e124224 */ /* 0x000fe400078e020b */
[----:B0-----:R-:W-:-:S02]  /*287d0*/  IMAD R0, R2, R19, R15 ;  /* 0x0000001302007224 */ /* 0x001fc400078e020f */
[----:B------:R-:W-:Y:S02]  /*287e0*/  IMAD.MOV.U32 R4, RZ, RZ, 0x1 ;  /* 0x00000001ff047424 */ /* 0x000fe400078e00ff */
[----:B------:R-:W-:Y:S02]  /*287f0*/  IMAD R5, R5, R23, R18 ;  /* 0x0000001705057224 */ /* 0x000fe400078e0212 */
[----:B------:R-:W-:Y:S01]  /*28800*/  IMAD R2, R0, R16, R3 ;  /* 0x0000001000027224 */ /* 0x000fe200078e0203 */
[----:B------:R-:W-:-:S04]  /*28810*/  PRMT R0, R4, 0x7610, R0 ;  /* 0x0000761004007816 */ /* 0x000fc80000000000 */
[----:B------:R-:W-:Y:S02]  /*28820*/  SEL R4, R2, R5, !P4 ;  /* 0x0000000502047207 */ /* 0x000fe40006000000 */
[----:B------:R-:W-:-:S07]  /*28830*/  SEL R5, R5, R2, !P4 ;  /* 0x0000000205057207 */ /* 0x000fce0006000000 */
.L_x_550:
[----:B------:R-:W-:-:S08]  /*28840*/  NOP ;  /* 0x0000000000007918 */ /* 0x000fd00000000000 */
[----:B------:R-:W0:-:S00]  /*28850*/  USETMAXREG.DEALLOC.CTAPOOL 0x18 ;  /* 0x00000018000079c8 */ /* 0x000e0000080e0500 */
[----:B------:R-:W-:-:S13]  /*28860*/  ISETP.NE.AND P0, PT, RZ, UR8, PT ;  /* 0x00000008ff007c0c */ /* 0x000fda000bf05270 */
[----:B------:R-:W-:Y:S05]  /*28870*/  @P0 EXIT ;  /* 0x000000000000094d */ /* 0x000fea0003800000 */
[----:B0-----:R-:W-:Y:S01]  /*28880*/  LOP3.LUT P0, RZ, R0, 0xff, RZ, 0xc0, !PT ;  /* 0x000000ff00ff7812 */ /* 0x001fe2000780c0ff */
[----:B------:R-:W-:Y:S02]  /*28890*/  IMAD.MOV.U32 R6, RZ, RZ, 0x1 ;  /* 0x00000001ff067424 */ /* 0x000fe400078e00ff */
[----:B------:R-:W-:-:S10]  /*288a0*/  IMAD.MOV.U32 R7, RZ, RZ, RZ ;  /* 0x000000ffff077224 */ /* 0x000fd400078e00ff */
[----:B------:R-:W-:Y:S05]  /*288b0*/  @!P0 BRA `(.L_x_553) ;  /* 0x0000000c00408947 */ /* 0x000fea0003800000 */
[----:B------:R-:W0:Y:S01]  /*288c0*/  LDC R0, c[0x0][0x28c] ;  /* 0x0000a300ff007b82 */ /* 0x000e220000000800 */
[----:B------:R-:W1:Y:S01]  /*288d0*/  S2R R2, SR_TID.X ;  /* 0x0000000000027919 */ /* 0x000e620000002100 */
[----:B------:R-:W-:Y:S01]  /*288e0*/  ULDC UR5, c[0x0][0x658] ;  /* 0x0001960000057ab9 */ /* 0x000fe20000000800 */
[----:B------:R-:W-:Y:S01]  /*288f0*/  UMOV UR7, 0xffffffff ;  /* 0xffffffff00077882 */ /* 0x000fe20000000000 */
[----:B------:R-:W-:Y:S01]  /*28900*/  ULDC UR6, c[0x0][0xc] ;  /* 0x0000030000067ab9 */ /* 0x000fe20000000800 */
[----:B------:R-:W-:Y:S01]  /*28910*/  USHF.L.U32 UR8, UR7, UR5, URZ ;  /* 0x0000000507087299 */ /* 0x000fe2000800063f */
[----:B------:R-:W-:Y:S01]  /*28920*/  BSSY B0, `(.L_x_553) ;  /* 0x00000c9000007945 */ /* 0x000fe20003800000 */
[----:B------:R-:W-:Y:S01]  /*28930*/  UMOV UR9, 0x1 ;  /* 0x0000000100097882 */ /* 0x000fe20000000000 */
[----:B------:R-:W-:Y:S01]  /*28940*/  ULDC UR7, c[0x0][0x10] ;  /* 0x0000040000077ab9 */ /* 0x000fe20000000800 */
[----:B------:R-:W-:Y:S01]  /*28950*/  USHF.L.U32 UR18, UR9, UR5, URZ ;  /* 0x0000000509127299 */ /* 0x000fe2000800063f */
[----:B------:R-:W-:Y:S01]  /*28960*/  IMAD.MOV.U32 R9, RZ, RZ, 0x1 ;  /* 0x00000001ff097424 */ /* 0x000fe200078e00ff */
[----:B------:R-:W-:Y:S01]  /*28970*/  UIMAD.WIDE.U32 UR6, UR6, UR7, URZ ;  /* 0x00000007060672a5 */ /* 0x000fe2000f8e003f */
[----:B------:R-:W-:Y:S01]  /*28980*/  IMAD.MOV.U32 R6, RZ, RZ, 0x1 ;  /* 0x00000001ff067424 */ /* 0x000fe200078e00ff */
[----:B------:R-:W-:Y:S01]  /*28990*/  ULDC UR5, c[0x0][0x14] ;  /* 0x0000050000057ab9 */ /* 0x000fe20000000800 */
[----:B------:R-:W-:Y:S01]  /*289a0*/  IMAD.MOV.U32 R7, RZ, RZ, RZ ;  /* 0x000000ffff077224 */ /* 0x000fe200078e00ff */
[----:B------:R-:W-:-:S02]  /*289b0*/  UIMAD.WIDE.U32 UR20, UR6, UR5, URZ ;  /* 0x00000005061472a5 */ /* 0x000fc4000f8e003f */
[----:B------:R-:W-:Y:S01]  /*289c0*/  UIMAD UR16, UR7, UR5, URZ ;  /* 0x00000005071072a4 */ /* 0x000fe2000f8e023f */
[----:B------:R-:W-:Y:S01]  /*289d0*/  ULDC UR4, c[0x0][0x600] ;  /* 0x0001800000047ab9 */ /* 0x000fe20000000800 */
[----:B------:R-:W-:Y:S02]  /*289e0*/  ULOP3.LUT UR24, UR13, 0x2, URZ, 0xfc, !UPT ;  /* 0x000000020d187892 */ /* 0x000fe4000f8efc3f */
[----:B------:R-:W-:Y:S01]  /*289f0*/  UIADD3 UR4, UR4, -0x1, URZ ;  /* 0xffffffff04047890 */ /* 0x000fe2000fffe03f */
[----:B0-----:R-:W-:Y:S01]  /*28a00*/  VIADD R0, R0, 0x7f ;  /* 0x0000007f00007836 */ /* 0x001fe20000000000 */
[----:B------:R-:W-:Y:S02]  /*28a10*/  ULOP3.LUT UR17, URZ, UR8, URZ, 0x33, !UPT ;  /* 0x000000083f117292 */ /* 0x000fe4000f8e333f */
[----:B------:R-:W-:Y:S02]  /*28a20*/  UIADD3 UR16, UR21, UR16, URZ ;  /* 0x0000001015107290 */ /* 0x000fe4000fffe03f */
[----:B------:R-:W-:Y:S01]  /*28a30*/  SHF.R.S32.HI R3, RZ, 0x1f, R0 ;  /* 0x0000001fff037819 */ /* 0x000fe20000011400 */
[----:B------:R-:W-:-:S03]  /*28a40*/  ULDC.64 UR22, c[0x0][0x198] ;  /* 0x0000660000167ab9 */ /* 0x000fc60000000a00 */
[----:B------:R-:W-:Y:S02]  /*28a50*/  LEA.HI R0, R3, R0, RZ, 0x7 ;  /* 0x0000000003007211 */ /* 0x000fe400078f38ff */
[C---:B-1----:R-:W-:Y:S02]  /*28a60*/  LOP3.LUT P2, RZ, R2.reuse, 0x7f, RZ, 0xc0, !PT ;  /* 0x0000007f02ff7812 */ /* 0x042fe4000784c0ff */
[----:B------:R-:W-:Y:S02]  /*28a70*/  SHF.R.S32.HI R0, RZ, 0x7, R0 ;  /* 0x00000007ff007819 */ /* 0x000fe40000011400 */
[----:B------:R-:W-:-:S03]  /*28a80*/  LOP3.LUT P0, RZ, R2, 0x1f, RZ, 0xc0, !PT ;  /* 0x0000001f02ff7812 */ /* 0x000fc6000780c0ff */
[----:B------:R-:W-:Y:S01]  /*28a90*/  VIADD R14, R0, 0x1 ;  /* 0x00000001000e7836 */ /* 0x000fe20000000000 */
[----:B------:R-:W-:-:S13]  /*28aa0*/  PLOP3.LUT P0, PT, P0, P2, PT, 0x8a, 0x0 ;  /* 0x000000000000781c */ /* 0x000fda0000705172 */
.L_x_565:
[----:B------:R-:W-:-:S03]  /*28ab0*/  UMOV UR5, 0xffffffff ;  /* 0xffffffff00057882 */ /* 0x000fc60000000000 */
[----:B------:R-:W-:Y:S05]  /*28ac0*/  BRA.DIV UR5, `(.L_x_554) ;  /* 0x0000000e05947947 */ /* 0x000fea000b800000 */
[----:B------:R-:W-:-:S13]  /*28ad0*/  ELECT P1, URZ, PT ;  /* 0x00000000003f782f */ /* 0x000fda0003820000 */
.L_x_575:
[----:B------:R-:W0:Y:S01]  /*28ae0*/  LDC R2, c[0x0][0x28c] ;  /* 0x0000a300ff027b82 */ /* 0x000e220000000800 */
[----:B------:R-:W-:Y:S01]  /*28af0*/  BSSY B1, `(.L_x_555) ;  /* 0x0000035000017945 */ /* 0x000fe20003800000 */
[----:B0-----:R-:W-:-:S13]  /*28b00*/  ISETP.LT.OR P1, PT, R2, 0x1, !P1 ;  /* 0x000000010200780c */ /* 0x001fda0004f21670 */
[----:B------:R-:W-:Y:S05]  /*28b10*/  @P1 BRA `(.L_x_556) ;  /* 0x0000000000c81947 */ /* 0x000fea0003800000 */
[----:B------:R-:W-:Y:S02]  /*28b20*/  IMAD.SHL.U32 R4, R4, 0x100, RZ ;  /* 0x0000010004047824 */ /* 0x000fe400078e00ff */
[----:B------:R-:W-:Y:S02]  /*28b30*/  IMAD.SHL.U32 R5, R5, 0x100, RZ ;  /* 0x0000010005057824 */ /* 0x000fe400078e00ff */
[----:B------:R-:W-:Y:S02]  /*28b40*/  IMAD.MOV.U32 R13, RZ, RZ, RZ ;  /* 0x000000ffff0d7224 */ /* 0x000fe400078e00ff */
[----:B------:R-:W-:Y:S02]  /*28b50*/  IMAD.MOV.U32 R3, RZ, RZ, R14 ;  /* 0x000000ffff037224 */ /* 0x000fe400078e000e */
[----:B------:R-:W-:Y:S02]  /*28b60*/  IMAD.MOV.U32 R2, RZ, RZ, R6 ;  /* 0x000000ffff027224 */ /* 0x000fe400078e0006 */
[----:B------:R-:W-:-:S07]  /*28b70*/  IMAD.MOV.U32 R8, RZ, RZ, R7 ;  /* 0x000000ffff087224 */ /* 0x000fce00078e0007 */
.L_x_560:
[----:B------:R-:W0:Y:S01]  /*28b80*/  S2R R12, SR_CgaCtaId ;  /* 0x00000000000c7919 */ /* 0x000e220000008800 */
[----:B------:R-:W-:-:S04]  /*28b90*/  MOV R11, 0x400 ;  /* 0x00000400000b7802 */ /* 0x000fc80000000f00 */
[----:B0-----:R-:W-:Y:S02]  /*28ba0*/  LEA R15, R12, R11, 0x18 ;  /* 0x0000000b0c0f7211 */ /* 0x001fe400078ec0ff */
[----:B------:R-:W-:Y:S01]  /*28bb0*/  SHF.L.U32 R11, R2, 0x1f, RZ ;  /* 0x0000001f020b7819 */ /* 0x000fe200000006ff */
[----:B------:R-:W0:Y:S02]  /*28bc0*/  @!P2 LDC R12, c[0x0][0x500] ;  /* 0x00014000ff0cab82 */ /* 0x000e240000000800 */
[----:B------:R-:W-:-:S04]  /*28bd0*/  IMAD R16, R8, 0x8, R15 ;  /* 0x0000000808107824 */ /* 0x000fc800078e020f */
[----:B------:R-:W1:Y:S02]  /*28be0*/  SYNCS.PHASECHK.TRANS64.TRYWAIT P1, [R16+URZ+0x18], R11 ;  /* 0x0000180b100075a7 */ /* 0x000e64000802017f */
[----:B-1----:R-:W-:Y:S05]  /*28bf0*/  @!P1 BRA `(.L_x_557) ;  /* 0x0000000c00689947 */ /* 0x002fea0003800000 */
.L_x_576:
[----:B------:R-:W-:Y:S01]  /*28c00*/  UPRMT UR5, UR24, 0x9910, URZ ;  /* 0x0000991018057896 */ /* 0x000fe2000800003f */
[----:B0-----:R0:W-:Y:S03]  /*28c10*/  @!P2 SYNCS.ARRIVE.TRANS64 RZ, [R16+URZ], R12 ;  /* 0x0000000c10ffa9a7 */ /* 0x0011e6000800003f */
[----:B------:R-:W-:-:S06]  /*28c20*/  UISETP.NE.AND UP0, UPT, UR5, 0x2, UPT ;  /* 0x000000020500788c */ /* 0x000fcc000bf05270 */
[----:B------:R-:W-:-:S13]  /*28c30*/  PLOP3.LUT P1, PT, PT, PT, UP0, 0x80, 0x0 ;  /* 0x000000000000781c */ /* 0x000fda0003f2f008 */
[----:B0-----:R-:W-:Y:S05]  /*28c40*/  @P1 BRA `(.L_x_558) ;  /* 0x0000000000041947 */ /* 0x001fea0003800000 */
[----:B------:R-:W-:Y:S01]  /*28c50*/  BPT.TRAP 0x1 ;  /* 0x000000040000795c */ /* 0x000fe20000300000 */
.L_x_558:
[----:B------:R-:W-:Y:S05]  /*28c60*/  @P0 BRA `(.L_x_559) ;  /* 0x0000000000040947 */ /* 0x000fea0003800000 */
[----:B------:R-:W-:Y:S01]  /*28c70*/  BPT.TRAP 0x1 ;  /* 0x000000040000795c */ /* 0x000fe20000300000 */
.L_x_559:
[----:B------:R-:W-:Y:S01]  /*28c80*/  IMAD R15, R8, 0x8000, R15 ;  /* 0x00008000080f7824 */ /* 0x000fe200078e020f */
[----:B------:R-:W-:Y:S01]  /*28c90*/  R2UR UR9, R16 ;  /* 0x00000000100972ca */ /* 0x000fe200000e0000 */
[----:B------:R-:W-:Y:S01]  /*28ca0*/  VIADD R3, R3, 0xffffffff ;  /* 0xffffffff03037836 */ /* 0x000fe20000000000 */
[----:B------:R-:W-:Y:S01]  /*28cb0*/  UIADD3 UR6, UP0, UR22, 0xf0, URZ ;  /* 0x000000f016067890 */ /* 0x000fe2000ff1e03f */
[----:B------:R-:W-:Y:S01]  /*28cc0*/  R2UR UR11, R5 ;  /* 0x00000000050b72ca */ /* 0x000fe200000e0000 */
[----:B------:R-:W-:Y:S01]  /*28cd0*/  UIADD3 UR26, UP1, UR22, 0x1f0, URZ ;  /* 0x000001f0161a7890 */ /* 0x000fe2000ff3e03f */
[----:B------:R-:W-:Y:S01]  /*28ce0*/  R2UR UR5, R15 ;  /* 0x000000000f0572ca */ /* 0x000fe200000e0000 */
[----:B------:R-:W-:Y:S01]  /*28cf0*/  UIADD3.X UR7, URZ, UR23, URZ, UP0, !UPT ;  /* 0x000000173f077290 */ /* 0x000fe200087fe43f */
[----:B------:R-:W-:Y:S01]  /*28d00*/  R2UR UR10, R13 ;  /* 0x000000000d0a72ca */ /* 0x000fe200000e0000 */
[----:B------:R-:W-:Y:S01]  /*28d10*/  VIADD R8, R8, 0x1 ;  /* 0x0000000108087836 */ /* 0x000fe20000000000 */
[----:B------:R-:W-:Y:S01]  /*28d20*/  R2UR UR12, R10 ;  /* 0x000000000a0c72ca */ /* 0x000fe200000e0000 */
[----:B------:R-:W-:Y:S01]  /*28d30*/  UIADD3.X UR27, URZ, UR23, URZ, UP1, !UPT ;  /* 0x000000173f1b7290 */ /* 0x000fe20008ffe43f */
[----:B------:R-:W-:Y:S01]  /*28d40*/  R2UR UR19, R4 ;  /* 0x00000000041372ca */ /* 0x000fe200000e0000 */
[----:B------:R-:W-:Y:S01]  /*28d50*/  UMOV UR14, 0x0 ;  /* 0x00000000000e7882 */ /* 0x000fe20000000000 */
[----:B------:R-:W-:Y:S01]  /*28d60*/  ISETP.GT.AND P3, PT, R3, 0x1, PT ;  /* 0x000000010300780c */ /* 0x000fe20003f64270 */
[----:B------:R-:W-:Y:S01]  /*28d70*/  UMOV UR15, 0x10000000 ;  /* 0x10000000000f7882 */ /* 0x000fe20000000000 */
[----:B------:R-:W-:Y:S01]  /*28d80*/  ISETP.NE.AND P1, PT, R8, 0x3, PT ;  /* 0x000000030800780c */ /* 0x000fe20003f25270 */
[----:B------:R-:W-:-:S02]  /*28d90*/  VIADD R13, R13, 0x80 ;  /* 0x000000800d0d7836 */ /* 0x000fc40000000000 */
[----:B------:R-:W-:Y:S01]  /*28da0*/  UIADD3 UR8, UR5, 0x100, URZ ;  /* 0x0000010005087890 */ /* 0x000fe2000fffe03f */
[----:B-1----:R-:W-:Y:S01]  /*28db0*/  SEL R11, RZ, 0x1, P1 ;  /* 0x00000001ff0b7807 */ /* 0x002fe20000800000 */
[----:B------:R-:W-:Y:S01]  /*28dc0*/  UIADD3 UR5, UR5, 0x18100, URZ ;  /* 0x0001810005057890 */ /* 0x000fe2000fffe03f */
[----:B------:R-:W-:Y:S02]  /*28dd0*/  SEL R8, R8, RZ, P1 ;  /* 0x000000ff08087207 */ /* 0x000fe40000800000 */
[----:B------:R-:W-:-:S04]  /*28de0*/  LOP3.LUT R2, R2, R11, RZ, 0x3c, !PT ;  /* 0x0000000b02027212 */ /* 0x000fc800078e3cff */
[----:B------:R0:W-:Y:S02]  /*28df0*/  UTMALDG.3D [UR8], [UR6], desc[UR14] ;  /* 0x00000e08060075b4 */ /* 0x0001e40008011000 */
[----:B0-----:R-:W-:Y:S01]  /*28e00*/  UMOV UR8, UR5 ;  /* 0x0000000500087c82 */ /* 0x001fe20008000000 */
[----:B------:R-:W-:Y:S02]  /*28e10*/  UMOV UR11, UR19 ;  /* 0x00000013000b7c82 */ /* 0x000fe40008000000 */
[----:B------:R0:W-:Y:S02]  /*28e20*/  UTMALDG.3D [UR8], [UR26], desc[UR14] ;  /* 0x00000e081a0075b4 */ /* 0x0001e40008011000 */
[----:B0-----:R-:W-:Y:S05]  /*28e30*/  @P3 BRA `(.L_x_560) ;  /* 0xfffffffc00503947 */ /* 0x001fea000383ffff */
.L_x_556:
[----:B------:R-:W-:Y:S05]  /*28e40*/  BSYNC B1 ;  /* 0x0000000000017941 */ /* 0x000fea0003800000 */
.L_x_555:
[----:B------:R-:W2:Y:S01]  /*28e50*/  LDL.LU R16, [R1+0x450] ;  /* 0x0004500001107983 */ /* 0x000ea20000300800 */
[----:B------:R-:W-:Y:S01]  /*28e60*/  LOP3.LUT P1, RZ, R9, 0xff, RZ, 0xc0, !PT ;  /* 0x000000ff09ff7812 */ /* 0x000fe2000782c0ff */
[C---:B------:R-:W-:Y:S01]  /*28e70*/  IMAD.IADD R4, R0.reuse, 0x1, R7 ;  /* 0x0000000100047824 */ /* 0x040fe200078e0207 */
[----:B------:R-:W-:Y:S01]  /*28e80*/  ULDC.64 UR6, c[0x0][0x650] ;  /* 0x0001940000067ab9 */ /* 0x000fe20000000a00 */
[----:B------:R-:W3:Y:S01]  /*28e90*/  LDL.LU R15, [R1+0x454] ;  /* 0x00045400010f7983 */ /* 0x000ee20000300800 */
[----:B------:R-:W-:Y:S01]  /*28ea0*/  ISETP.GE.U32.AND P3, PT, R0, 0x3, PT ;  /* 0x000000030000780c */ /* 0x000fe20003f66070 */
[----:B------:R-:W-:Y:S01]  /*28eb0*/  BSSY B1, `(.L_x_561) ;  /* 0x000006d000017945 */ /* 0x000fe20003800000 */
[----:B------:R-:W-:Y:S01]  /*28ec0*/  IMAD.MOV.U32 R10, RZ, RZ, -0x1 ;  /* 0xffffffffff0a7424 */ /* 0x000fe200078e00ff */
[----:B------:R-:W-:-:S06]  /*28ed0*/  PRMT R9, RZ, 0x7610, R9 ;  /* 0x00007610ff097816 */ /* 0x000fcc0000000009 */
[----:B------:R-:W0:Y:S01]  /*28ee0*/  @P1 S2R R3, SR_CgaCtaId ;  /* 0x0000000000031919 */ /* 0x000e220000008800 */
[----:B------:R-:W-:-:S04]  /*28ef0*/  @P1 MOV R2, 0x400 ;  /* 0x0000040000021802 */ /* 0x000fc80000000f00 */
[----:B0-----:R-:W-:-:S04]  /*28f00*/  @P1 LEA R2, R3, R2, 0x18 ;  /* 0x0000000203021211 */ /* 0x001fc800078ec0ff */
[----:B------:R0:W-:Y:S01]  /*28f10*/  @P1 SYNCS.ARRIVE.TRANS64.A1T0 RZ, [R2+URZ+0x48], RZ ;  /* 0x000048ff02ff19a7 */ /* 0x0001e2000810003f */
[----:B------:R-:W-:-:S04]  /*28f20*/  ISETP.GT.U32.AND P1, PT, R4, 0x2, PT ;  /* 0x000000020400780c */ /* 0x000fc80003f24070 */
[----:B------:R-:W-:Y:S01]  /*28f30*/  ISETP.LT.U32.AND P1, PT, R0, 0x3, P1 ;  /* 0x000000030000780c */ /* 0x000fe20000f21070 */
[----:B0-----:R-:W-:-:S05]  /*28f40*/  IMAD.WIDE.U32 R2, R4, -0x55555555, RZ ;  /* 0xaaaaaaab04027825 */ /* 0x001fca00078e00ff */
[----:B------:R-:W-:Y:S02]  /*28f50*/  SHF.R.U32.HI R5, RZ, 0x1, R3 ;  /* 0x00000001ff057819 */ /* 0x000fe40000011603 */
[----:B------:R-:W-:Y:S02]  /*28f60*/  SEL R3, RZ, 0x1, !P1 ;  /* 0x00000001ff037807 */ /* 0x000fe40004800000 */
[----:B------:R-:W-:Y:S01]  /*28f70*/  PRMT R2, RZ, 0x7610, R2 ;  /* 0x00007610ff027816 */ /* 0x000fe20000000002 */
[----:B------:R-:W-:Y:S01]  /*28f80*/  IMAD R7, R5, -0x3, R4 ;  /* 0xfffffffd05077824 */ /* 0x000fe200078e0204 */
[----:B------:R-:W-:Y:S01]  /*28f90*/  LOP3.LUT R6, R6, R3, RZ, 0x3c, !PT ;  /* 0x0000000306067212 */ /* 0x000fe200078e3cff */
[----:B------:R-:W-:-:S03]  /*28fa0*/  IMAD.MOV.U32 R4, RZ, RZ, -0x1 ;  /* 0xffffffffff047424 */ /* 0x000fc600078e00ff */
[----:B------:R-:W-:Y:S01]  /*28fb0*/  @P3 LOP3.LUT R6, R6, 0x1, R5, 0x78, !PT ;  /* 0x0000000106063812 */ /* 0x000fe200078e7805 */
[----:B------:R-:W-:Y:S01]  /*28fc0*/  IMAD.MOV.U32 R5, RZ, RZ, -0x1 ;  /* 0xffffffffff057424 */ /* 0x000fe200078e00ff */
[----:B---3--:R-:W-:-:S04]  /*28fd0*/  IADD3 R15, P1, R15, UR20, RZ ;  /* 0x000000140f0f7c10 */ /* 0x008fc8000ff3e0ff */
[----:B--2---:R-:W-:Y:S01]  /*28fe0*/  IADD3.X R16, R16, UR16, RZ, P1, !PT ;  /* 0x0000001010107c10 */ /* 0x004fe20008ffe4ff */
[----:B------:R0:W-:Y:S01]  /*28ff0*/  STL [R1+0x454], R15 ;  /* 0x0004540f01007387 */ /* 0x0001e20000100800 */
[----:B------:R-:W-:-:S03]  /*29000*/  ISETP.GE.U32.AND P1, PT, R15, UR6, PT ;  /* 0x000000060f007c0c */ /* 0x000fc6000bf26070 */
[----:B------:R0:W-:Y:S01]  /*29010*/  STL [R1+0x450], R16 ;  /* 0x0004501001007387 */ /* 0x0001e20000100800 */
[----:B------:R-:W-:-:S13]  /*29020*/  ISETP.GE.U32.AND.EX P1, PT, R16, UR7, PT, P1 ;  /* 0x0000000710007c0c */ /* 0x000fda000bf26110 */
[----:B0-----:R-:W-:Y:S05]  /*29030*/  @P1 BRA `(.L_x_562) ;  /* 0x0000000400501947 */ /* 0x001fea0003800000 */
[----:B------:R-:W0:Y:S01]  /*29040*/  S2R R8, SR_CTAID.X ;  /* 0x0000000000087919 */ /* 0x000e220000002500 */
[----:B------:R-:W-:Y:S01]  /*29050*/  ULDC UR5, c[0x0][0x150] ;  /* 0x0000540000057ab9 */ /* 0x000fe20000000800 */
[----:B------:R-:W1:Y:S01]  /*29060*/  LDC R3, c[0x0][0x144] ;  /* 0x00005100ff037b82 */ /* 0x000e620000000800 */
[----:B------:R-:W-:Y:S01]  /*29070*/  ULDC.64 UR6, c[0x0][0x628] ;  /* 0x00018a0000067ab9 */ /* 0x000fe20000000a00 */
[----:B------:R-:W2:Y:S01]  /*29080*/  S2R R5, SR_CTAID.Y ;  /* 0x0000000000057919 */ /* 0x000ea20000002600 */
[----:B------:R-:W-:Y:S01]  /*29090*/  ISETP.NE.U32.AND P1, PT, RZ, UR6, PT ;  /* 0x00000006ff007c0c */ /* 0x000fe2000bf25070 */
[----:B------:R-:W-:-:S03]  /*290a0*/  ULDC UR8, c[0x0][0x630] ;  /* 0x00018c0000087ab9 */ /* 0x000fc60000000800 */
[----:B------:R-:W-:Y:S01]  /*290b0*/  ISETP.NE.AND.EX P1, PT, RZ, UR7, PT, P1 ;  /* 0x00000007ff007c0c */ /* 0x000fe2000bf25310 */
[----:B------:R-:W3:Y:S01]  /*290c0*/  LDC R12, c[0x0][0x148] ;  /* 0x00005200ff0c7b82 */ /* 0x000ee20000000800 */
[----:B0-----:R-:W-:Y:S02]  /*290d0*/  I2FP.F32.U32 R2, R8 ;  /* 0x0000000800027245 */ /* 0x001fe40000201000 */
[----:B--2---:R-:W-:-:S03]  /*290e0*/  I2FP.F32.U32 R4, R5 ;  /* 0x0000000500047245 */ /* 0x004fc60000201000 */
[----:B------:R-:W-:Y:S01]  /*290f0*/  FMUL R2, R2, UR5 ;  /* 0x0000000502027c20 */ /* 0x000fe20008400000 */
[----:B------:R-:W-:Y:S02]  /*29100*/  ULDC UR5, c[0x0][0x154] ;  /* 0x0000550000057ab9 */ /* 0x000fe40000000800 */
[----:B------:R-:W-:-:S03]  /*29110*/  FMUL R10, R4, UR5 ;  /* 0x00000005040a7c20 */ /* 0x000fc60008400000 */
[----:B------:R-:W0:Y:S08]  /*29120*/  F2I.U32.TRUNC.NTZ R2, R2 ;  /* 0x0000000200027305 */ /* 0x000e30000020f000 */
[----:B------:R-:W2:Y:S01]  /*29130*/  F2I.U32.TRUNC.NTZ R10, R10 ;  /* 0x0000000a000a7305 */ /* 0x000ea2000020f000 */
[----:B0-----:R-:W-:Y:S02]  /*29140*/  IMAD.MOV R4, RZ, RZ, -R2 ;  /* 0x000000ffff047224 */ /* 0x001fe400078e0a02 */
[----:B------:R-:W-:-:S02]  /*29150*/  IMAD.MOV.U32 R2, RZ, RZ, R15 ;  /* 0x000000ffff027224 */ /* 0x000fc400078e000f */
[----:B-1----:R-:W-:Y:S02]  /*29160*/  IMAD R8, R3, R4, R8 ;  /* 0x0000000403087224 */ /* 0x002fe400078e0208 */
[----:B--2---:R-:W-:-:S04]  /*29170*/  IMAD.MOV R3, RZ, RZ, -R10 ;  /* 0x000000ffff037224 */ /* 0x004fc800078e0a0a */
[----:B---3--:R-:W-:Y:S02]  /*29180*/  @P4 IMAD R8, R12, R3, R5 ;  /* 0x000000030c084224 */ /* 0x008fe400078e0205 */
[----:B------:R-:W-:Y:S01]  /*29190*/  IMAD.MOV.U32 R3, RZ, RZ, R16 ;  /* 0x000000ffff037224 */ /* 0x000fe200078e0010 */
[----:B------:R-:W-:Y:S06]  /*291a0*/  @!P1 BRA `(.L_x_563) ;  /* 0x0000000000289947 */ /* 0x000fec0003800000 */
[----:B------:R-:W-:Y:S02]  /*291b0*/  ULDC UR5, c[0x0][0x634] ;  /* 0x00018d0000057ab9 */ /* 0x000fe40000000800 */
[----:B------:R-:W-:-:S05]  /*291c0*/  IADD3 R3, P1, R15, UR5, RZ ;  /* 0x000000050f037c10 */ /* 0x000fca000ff3e0ff */
[----:B------:R-:W-:-:S04]  /*291d0*/  IMAD.X R11, RZ, RZ, R16, P1 ;  /* 0x000000ffff0b7224 */ /* 0x000fc800008e0610 */
[----:B------:R-:W-:-:S04]  /*291e0*/  IMAD.WIDE.U32 R4, R11, UR6, RZ ;  /* 0x000000060b047c25 */ /* 0x000fc8000f8e00ff */
[----:B------:R-:W-:-:S04]  /*291f0*/  IMAD.WIDE.U32 R4, P1, R3, UR7, R4 ;  /* 0x0000000703047c25 */ /* 0x000fc8000f820004 */
[----:B------:R-:W-:-:S04]  /*29200*/  IMAD.WIDE.U32 R2, R3, UR6, RZ ;  /* 0x0000000603027c25 */ /* 0x000fc8000f8e00ff */
[----:B------:R-:W-:Y:S01]  /*29210*/  IMAD.MOV.U32 R2, RZ, RZ, R5 ;  /* 0x000000ffff027224 */ /* 0x000fe200078e0005 */
[----:B------:R-:W-:Y:S01]  /*29220*/  IADD3 RZ, P3, R3, R4, RZ ;  /* 0x0000000403ff7210 */ /* 0x000fe20007f7e0ff */
[----:B------:R-:W-:-:S04]  /*29230*/  IMAD.X R3, RZ, RZ, RZ, P1 ;  /* 0x000000ffff037224 */ /* 0x000fc800008e06ff */
[----:B------:R-:W-:-:S08]  /*29240*/  IMAD.WIDE.U32.X R2, R11, UR7, R2, P3 ;  /* 0x000000070b027c25 */ /* 0x000fd000098e0402 */
.L_x_563:
[--C-:B------:R-:W-:Y:S01]  /*29250*/  SHF.R.U64 R10, R2, UR8, R3.reuse ;  /* 0x00000008020a7c19 */ /* 0x100fe20008001203 */
[----:B------:R-:W-:Y:S01]  /*29260*/  ULDC.64 UR6, c[0x0][0x620] ;  /* 0x0001880000067ab9 */ /* 0x000fe20000000a00 */
[----:B------:R-:W-:Y:S01]  /*29270*/  SHF.R.U32.HI R2, RZ, UR8, R3 ;  /* 0x00000008ff027c19 */ /* 0x000fe20008011603 */
[----:B------:R-:W-:Y:S01]  /*29280*/  IMAD.MOV.U32 R3, RZ, RZ, R16 ;  /* 0x000000ffff037224 */ /* 0x000fe200078e0010 */
[----:B------:R-:W-:Y:S01]  /*29290*/  IADD3 R11, P1, RZ, -R10, RZ ;  /* 0x8000000aff0b7210 */ /* 0x000fe20007f3e0ff */
[----:B------:R-:W-:-:S04]  /*292a0*/  ULDC UR5, c[0x0][0x618] ;  /* 0x0001860000057ab9 */ /* 0x000fc80000000800 */
[----:B------:R-:W-:-:S04]  /*292b0*/  IMAD.X R2, RZ, RZ, ~R2, P1 ;  /* 0x000000ffff027224 */ /* 0x000fc800008e0e02 */
[----:B------:R-:W-:-:S04]  /*292c0*/  IMAD R2, R2, UR6, RZ ;  /* 0x0000000602027c24 */ /* 0x000fc8000f8e02ff */
[----:B------:R-:W-:Y:S02]  /*292d0*/  IMAD R5, R11, UR7, R2 ;  /* 0x000000070b057c24 */ /* 0x000fe4000f8e0202 */
[----:B------:R-:W-:-:S04]  /*292e0*/  IMAD.MOV.U32 R2, RZ, RZ, R15 ;  /* 0x000000ffff027224 */ /* 0x000fc800078e000f */
[----:B------:R-:W-:Y:S01]  /*292f0*/  IMAD.WIDE.U32 R2, R11, UR6, R2 ;  /* 0x000000060b027c25 */ /* 0x000fe2000f8e0002 */
[----:B------:R-:W-:Y:S02]  /*29300*/  ULDC.64 UR6, c[0x0][0x640] ;  /* 0x0001900000067ab9 */ /* 0x000fe40000000a00 */
[----:B------:R-:W-:Y:S01]  /*29310*/  ISETP.NE.U32.AND P1, PT, RZ, UR6, PT ;  /* 0x00000006ff007c0c */ /* 0x000fe2000bf25070 */
[----:B------:R-:W-:-:S03]  /*29320*/  IMAD.IADD R3, R3, 0x1, R5 ;  /* 0x0000000103037824 */ /* 0x000fc600078e0205 */
[----:B------:R-:W-:Y:S02]  /*29330*/  ISETP.NE.AND.EX P1, PT, RZ, UR7, PT, P1 ;  /* 0x00000007ff007c0c */ /* 0x000fe4000bf25310 */
[--C-:B------:R-:W-:Y:S02]  /*29340*/  SHF.R.U64 R11, R2, UR5, R3.reuse ;  /* 0x00000005020b7c19 */ /* 0x100fe40008001203 */
[----:B------:R-:W-:Y:S01]  /*29350*/  SHF.R.U32.HI R2, RZ, UR5, R3 ;  /* 0x00000005ff027c19 */ /* 0x000fe20008011603 */
[----:B------:R-:W-:-:S03]  /*29360*/  ULDC UR5, c[0x0][0x608] ;  /* 0x0001820000057ab9 */ /* 0x000fc60000000800 */
[--C-:B------:R-:W-:Y:S02]  /*29370*/  SHF.R.U64 R12, R11, UR5, R2.reuse ;  /* 0x000000050b0c7c19 */ /* 0x100fe40008001202 */
[----:B------:R-:W-:Y:S01]  /*29380*/  SHF.R.U32.HI R3, RZ, UR5, R2 ;  /* 0x00000005ff037c19 */ /* 0x000fe20008011602 */
[----:B------:R-:W-:-:S03]  /*29390*/  ULDC UR5, c[0x0][0x658] ;  /* 0x0001960000057ab9 */ /* 0x000fc60000000800 */
[--C-:B------:R-:W-:Y:S02]  /*293a0*/  SHF.R.U64 R13, R12, UR5, R3.reuse ;  /* 0x000000050c0d7c19 */ /* 0x100fe40008001203 */
[----:B------:R-:W-:-:S03]  /*293b0*/  SHF.R.U32.HI R15, RZ, UR5, R3 ;  /* 0x00000005ff0f7c19 */ /* 0x000fc60008011603 */
[----:B------:R-:W-:Y:S02]  /*293c0*/  IMAD.MOV.U32 R2, RZ, RZ, R13 ;  /* 0x000000ffff027224 */ /* 0x000fe400078e000d */
        /* <DEDUP_REMOVED lines=12> */
.L_x_564:
[----:B------:R-:W-:Y:S01]  /*29490*/  ULDC UR5, c[0x0][0x648] ;  /* 0x0001920000057ab9 */ /* 0x000fe20000000800 */
[----:B------:R-:W-:Y:S02]  /*294a0*/  LOP3.LUT R12, R12, UR17, RZ, 0xc0, !PT ;  /* 0x000000110c0c7c12 */ /* 0x000fe4000f8ec0ff */
[----:B------:R-:W-:Y:S01]  /*294b0*/  SHF.R.U64 R3, R2, UR5, R3 ;  /* 0x0000000502037c19 */ /* 0x000fe20008001203 */
[----:B------:R-:W-:-:S04]  /*294c0*/  ULDC UR5, c[0x0][0x638] ;  /* 0x00018e0000057ab9 */ /* 0x000fc80000000800 */
[----:B------:R-:W-:Y:S02]  /*294d0*/  IMAD.MOV R2, RZ, RZ, -R3 ;  /* 0x000000ffff027224 */ /* 0x000fe400078e0a03 */
[----:B------:R-:W-:Y:S02]  /*294e0*/  IMAD R5, R3, UR18, R12 ;  /* 0x0000001203057c24 */ /* 0x000fe4000f8e020c */
[----:B------:R-:W-:Y:S01]  /*294f0*/  IMAD R13, R2, UR5, R13 ;  /* 0x00000005020d7c24 */ /* 0x000fe2000f8e020d */
[----:B------:R-:W-:Y:S01]  /*29500*/  ULDC UR5, c[0x0][0x610] ;  /* 0x0001840000057ab9 */ /* 0x000fe20000000800 */
[----:B------:R-:W-:Y:S01]  /*29510*/  LOP3.LUT R2, R11, UR4, RZ, 0xc0, !PT ;  /* 0x000000040b027c12 */ /* 0x000fe2000f8ec0ff */
[----:B------:R-:W-:Y:S01]  /*29520*/  IMAD R8, R5, UR5, R8 ;  /* 0x0000000505087c24 */ /* 0x000fe2000f8e0208 */
[----:B------:R-:W-:-:S03]  /*29530*/  ULDC UR5, c[0x0][0x600] ;  /* 0x0001800000057ab9 */ /* 0x000fc60000000800 */
[----:B------:R-:W-:Y:S02]  /*29540*/  IMAD R13, R13, UR5, R2 ;  /* 0x000000050d0d7c24 */ /* 0x000fe4000f8e0202 */
[----:B------:R-:W-:-:S03]  /*29550*/  IMAD.MOV.U32 R2, RZ, RZ, 0x1 ;  /* 0x00000001ff027424 */ /* 0x000fc600078e00ff */
[----:B------:R-:W-:Y:S02]  /*29560*/  SEL R4, R13, R8, !P4 ;  /* 0x000000080d047207 */ /* 0x000fe40006000000 */
[----:B------:R-:W-:-:S07]  /*29570*/  SEL R5, R8, R13, !P4 ;  /* 0x0000000d08057207 */ /* 0x000fce0006000000 */
.L_x_562:
[----:B------:R-:W-:Y:S05]  /*29580*/  BSYNC B1 ;  /* 0x0000000000017941 */ /* 0x000fea0003800000 */
.L_x_561:
[----:B------:R-:W-:-:S13]  /*29590*/  LOP3.LUT P1, RZ, R2, 0xff, RZ, 0xc0, !PT ;  /* 0x000000ff02ff7812 */ /* 0x000fda000782c0ff */
[----:B------:R-:W-:Y:S05]  /*295a0*/  @P1 BRA `(.L_x_565) ;  /* 0xfffffff400401947 */ /* 0x000fea000383ffff */
[----:B------:R-:W-:Y:S05]  /*295b0*/  BSYNC B0 ;  /* 0x0000000000007941 */ /* 0x000fea0003800000 */
.L_x_553:
[----:B------:R-:W-:-:S03]  /*295c0*/  UMOV UR5, 0xffffffff ;  /* 0xffffffff00057882 */ /* 0x000fc60000000000 */
[----:B------:R-:W-:Y:S05]  /*295d0*/  BRA.DIV UR5, `(.L_x_566) ;  /* 0x0000000605047947 */ /* 0x000fea000b800000 */
[----:B------:R-:W-:-:S13]  /*295e0*/  ELECT P0, URZ, PT ;  /* 0x00000000003f782f */ /* 0x000fda0003800000 */
.L_x_579:
[----:B------:R-:W-:Y:S04]  /*295f0*/  BSSY B0, `(.L_x_567) ;  /* 0x0000023000007945 */ /* 0x000fe80003800000 */
[----:B------:R-:W-:Y:S05]  /*29600*/  @!P0 BRA `(.L_x_568) ;  /* 0x0000000000848947 */ /* 0x000fea0003800000 */
[----:B------:R-:W-:-:S04]  /*29610*/  ULOP3.LUT UR5, UR13, 0x2, URZ, 0xfc, !UPT ;  /* 0x000000020d057892 */ /* 0x000fc8000f8efc3f */
[----:B------:R-:W-:-:S06]  /*29620*/  UISETP.NE.AND UP0, UPT, UR5, 0x3, UPT ;  /* 0x000000030500788c */ /* 0x000fcc000bf05270 */
[----:B------:R-:W-:-:S13]  /*29630*/  PLOP3.LUT P0, PT, PT, PT, UP0, 0x80, 0x0 ;  /* 0x000000000000781c */ /* 0x000fda0003f0f008 */
[----:B------:R-:W-:Y:S05]  /*29640*/  @!P0 BRA `(.L_x_569) ;  /* 0x0000000000048947 */ /* 0x000fea0003800000 */
[----:B------:R-:W-:Y:S01]  /*29650*/  BPT.TRAP 0x1 ;  /* 0x000000040000795c */ /* 0x000fe20000300000 */
.L_x_569:
[----:B------:R-:W0:Y:S01]  /*29660*/  S2R R3, SR_CgaCtaId ;  /* 0x0000000000037919 */ /* 0x000e220000008800 */
[----:B------:R-:W-:Y:S02]  /*29670*/  MOV R0, 0x400 ;  /* 0x0000040000007802 */ /* 0x000fe40000000f00 */
[----:B------:R-:W-:Y:S02]  /*29680*/  SHF.L.U32 R2, R6, 0x1f, RZ ;  /* 0x0000001f06027819 */ /* 0x000fe400000006ff */
[----:B0-----:R-:W-:-:S05]  /*29690*/  LEA R0, R3, R0, 0x18 ;  /* 0x0000000003007211 */ /* 0x001fca00078ec0ff */
[----:B------:R-:W-:-:S04]  /*296a0*/  VIADD R0, R0, 0x18 ;  /* 0x0000001800007836 */ /* 0x000fc80000000000 */
[----:B------:R-:W-:-:S04]  /*296b0*/  IMAD R3, R7, 0x8, R0 ;  /* 0x0000000807037824 */ /* 0x000fc800078e0200 */
[----:B------:R-:W0:Y:S02]  /*296c0*/  SYNCS.PHASECHK.TRANS64.TRYWAIT P0, [R3+URZ], R2 ;  /* 0x00000002030075a7 */ /* 0x000e24000800017f */
[----:B0-----:R-:W-:Y:S05]  /*296d0*/  @!P0 BRA `(.L_x_570) ;  /* 0x0000000000e88947 */ /* 0x001fea0003800000 */
.L_x_580:
[----:B------:R-:W-:-:S05]  /*296e0*/  VIADD R7, R7, 0x1 ;  /* 0x0000000107077836 */ /* 0x000fca0000000000 */
[----:B------:R-:W-:-:S04]  /*296f0*/  ISETP.NE.AND P0, PT, R7, 0x3, PT ;  /* 0x000000030700780c */ /* 0x000fc80003f05270 */
[----:B0-----:R-:W-:Y:S02]  /*29700*/  SEL R3, RZ, 0x1, P0 ;  /* 0x00000001ff037807 */ /* 0x001fe40000000000 */
[----:B------:R-:W-:Y:S02]  /*29710*/  SEL R7, R7, RZ, P0 ;  /* 0x000000ff07077207 */ /* 0x000fe40000000000 */
[----:B------:R-:W-:-:S03]  /*29720*/  LOP3.LUT R5, R6, R3, RZ, 0x3c, !PT ;  /* 0x0000000306057212 */ /* 0x000fc600078e3cff */
[----:B------:R-:W-:Y:S01]  /*29730*/  IMAD R3, R7, 0x8, R0 ;  /* 0x0000000807037824 */ /* 0x000fe200078e0200 */
[----:B------:R-:W-:-:S04]  /*29740*/  SHF.L.U32 R2, R5, 0x1f, RZ ;  /* 0x0000001f05027819 */ /* 0x000fc800000006ff */
[----:B------:R-:W0:Y:S02]  /*29750*/  SYNCS.PHASECHK.TRANS64.TRYWAIT P0, [R3+URZ], R2 ;  /* 0x00000002030075a7 */ /* 0x000e24000800017f */
[----:B0-----:R-:W-:Y:S05]  /*29760*/  @!P0 BRA `(.L_x_571) ;  /* 0x0000000000d88947 */ /* 0x001fea0003800000 */
.L_x_581:
[----:B0-----:R-:W-:-:S05]  /*29770*/  VIADD R2, R7, 0x1 ;  /* 0x0000000107027836 */ /* 0x001fca0000000000 */
[----:B------:R-:W-:-:S04]  /*29780*/  ISETP.NE.AND P0, PT, R2, 0x3, PT ;  /* 0x000000030200780c */ /* 0x000fc80003f05270 */
[----:B------:R-:W-:Y:S02]  /*29790*/  SEL R4, RZ, 0x1, P0 ;  /* 0x00000001ff047807 */ /* 0x000fe40000000000 */
[----:B------:R-:W-:Y:S02]  /*297a0*/  SEL R3, R2, RZ, P0 ;  /* 0x000000ff02037207 */ /* 0x000fe40000000000 */
[----:B------:R-:W-:-:S03]  /*297b0*/  LOP3.LUT R4, R5, R4, RZ, 0x3c, !PT ;  /* 0x0000000405047212 */ /* 0x000fc600078e3cff */
[----:B------:R-:W-:Y:S01]  /*297c0*/  IMAD R3, R3, 0x8, R0 ;  /* 0x0000000803037824 */ /* 0x000fe200078e0200 */
[----:B------:R-:W-:-:S07]  /*297d0*/  SHF.L.U32 R0, R4, 0x1f, RZ ;  /* 0x0000001f04007819 */ /* 0x000fce00000006ff */
.L_x_572:
[----:B0-----:R0:W1:Y:S02]  /*297e0*/  SYNCS.PHASECHK.TRANS64.TRYWAIT P0, [R3+URZ], R0 ;  /* 0x00000000030075a7 */ /* 0x001064000800017f */
[----:B-1----:R-:W-:Y:S05]  /*297f0*/  @!P0 NANOSLEEP.SYNCS 0x989680 ;  /* 0x009896800000895d */ /* 0x002fea0003900000 */
[----:B------:R-:W1:Y:S02]  /*29800*/  @!P0 SYNCS.PHASECHK.TRANS64 P0, [R3+URZ], R0 ;  /* 0x00000000030085a7 */ /* 0x000e64000800007f */
[----:B-1----:R-:W-:Y:S05]  /*29810*/  @!P0 BRA `(.L_x_572) ;  /* 0xfffffffc00f08947 */ /* 0x002fea000383ffff */
.L_x_568:
[----:B------:R-:W-:Y:S05]  /*29820*/  BSYNC B0 ;  /* 0x0000000000007941 */ /* 0x000fea0003800000 */
.L_x_567:
[----:B------:R-:W-:Y:S05]  /*29830*/  EXIT ;  /* 0x000000000000794d */ /* 0x000fea0003800000 */
.L_x_17:
[----:B-1----:R-:W-:-:S04]  /*29840*/  IMAD.U32 R3, RZ, RZ, UR6 ;  /* 0x00000006ff037e24 */ /* 0x002fc8000f8e00ff */
[----:B------:R1:W3:Y:S03]  /*29850*/  SYNCS.PHASECHK.TRANS64.TRYWAIT P0, [R3+URZ], R0 ;  /* 0x00000000030075a7 */ /* 0x0002e6000800017f */
[----:B---3--:R-:W-:Y:S05]  /*29860*/  @!P0 NANOSLEEP.SYNCS 0x989680 ;  /* 0x009896800000895d */ /* 0x008fea0003900000 */
[----:B------:R-:W3:Y:S02]  /*29870*/  @!P0 SYNCS.PHASECHK.TRANS64 P0, [R3+URZ], R0 ;  /* 0x00000000030085a7 */ /* 0x000ee4000800007f */
[----:B---3--:R-:W-:Y:S05]  /*29880*/  @!P0 BRA `(.L_x_17) ;  /* 0xfffffffc00ec8947 */ /* 0x008fea000383ffff */
[----:B------:R-:W-:Y:S05]  /*29890*/  BRA `(.L_x_16) ;  /* 0xfffffd9000947947 */ /* 0x000fea000383ffff */
.L_x_23:
[----:B-----5:R1:W-:Y:S02]  /*298a0*/  STL [R1+0x468], R2 ;  /* 0x0004680201007387 */ /* 0x0203e40000100800 */
[----:B-1----:R-:W-:-:S04]  /*298b0*/  IMAD.U32 R2, RZ, RZ, UR16 ;  /* 0x00000010ff027e24 */ /* 0x002fc8000f8e00ff */
[----:B------:R1:W3:Y:S03]  /*298c0*/  SYNCS.PHASECHK.TRANS64.TRYWAIT P0, [R2+URZ], R0 ;  /* 0x00000000020075a7 */ /* 0x0002e6000800017f */
[----:B---3--:R-:W-:Y:S05]  /*298d0*/  @!P0 NANOSLEEP.SYNCS 0x989680 ;  /* 0x009896800000895d */ /* 0x008fea0003900000 */
[----:B------:R1:W3:Y:S02]  /*298e0*/  @!P0 SYNCS.PHASECHK.TRANS64 P0, [R2+URZ], R0 ;  /* 0x00000000020085a7 */ /* 0x0002e4000800007f */
[----:B-1----:R1:W5:Y:S02]  /*298f0*/  LDL.LU R2, [R1+0x468] ;  /* 0x0004680001027983 */ /* 0x0023640000300800 */
[----:B-1-3--:R-:W-:Y:S05]  /*29900*/  @!P0 BRA `(.L_x_23) ;  /* 0xfffffffc00e48947 */ /* 0x00afea000383ffff */
[----:B------:R-:W-:Y:S05]  /*29910*/  BRA `(.L_x_22) ;  /* 0xfffffdf400487947 */ /* 0x000fea000383ffff */
.L_x_554:
[----:B------:R-:W-:Y:S01]  /*29920*/  BSSY B1, `(.L_x_573) ;  /* 0x0000006000017945 */ /* 0x000fe20003800000 */
[----:B------:R-:W-:-:S07]  /*29930*/  IMAD.MOV.U32 R2, RZ, RZ, -0x1 ;  /* 0xffffffffff027424 */ /* 0x000fce00078e00ff */
[----:B------:R-:W-:Y:S05]  /*29940*/  WARPSYNC.COLLECTIVE R2, `(.L_x_574) ;  /* 0x00000000020c7348 */ /* 0x000fea0003c00000 */
[----:B------:R-:W-:Y:S02]  /*29950*/  ELECT P1, UR62, PT ;  /* 0x00000000003e782f */ /* 0x000fe40003820000 */
[----:B------:R-:W-:Y:S01]  /*29960*/  MOV R2, UR62 ;  /* 0x0000003e00027c02 */ /* 0x000fe20008000f00 */
[----:B------:R-:W-:Y:S10]  /*29970*/  ENDCOLLECTIVE ;  /* 0x000000000000791b */ /* 0x000ff40003800000 */
.L_x_574:
[----:B------:R-:W-:Y:S05]  /*29980*/  BSYNC B1 ;  /* 0x0000000000017941 */ /* 0x000fea0003800000 */
.L_x_573:
[----:B------:R-:W-:Y:S05]  /*29990*/  BRA `(.L_x_575) ;  /* 0xfffffff000507947 */ /* 0x000fea000383ffff */
.L_x_557:
[----:B-1----:R1:W2:Y:S02]  /*299a0*/  SYNCS.PHASECHK.TRANS64.TRYWAIT P1, [R16+URZ+0x18], R11 ;  /* 0x0000180b100075a7 */ /* 0x0022a4000802017f */
[----:B--2---:R-:W-:Y:S05]  /*299b0*/  @!P1 NANOSLEEP.SYNCS 0x989680 ;  /* 0x009896800000995d */ /* 0x004fea0003900000 */
[----:B------:R-:W2:Y:S02]  /*299c0*/  @!P1 SYNCS.PHASECHK.TRANS64 P1, [R16+URZ+0x18], R11 ;  /* 0x0000180b100095a7 */ /* 0x000ea4000802007f */
[----:B--2---:R-:W-:Y:S05]  /*299d0*/  @!P1 BRA `(.L_x_557) ;  /* 0xfffffffc00f09947 */ /* 0x004fea000383ffff */
[----:B------:R-:W-:Y:S05]  /*299e0*/  BRA `(.L_x_576) ;  /* 0xfffffff000847947 */ /* 0x000fea000383ffff */
.L_x_566:
[----:B------:R-:W-:Y:S01]  /*299f0*/  BSSY B0, `(.L_x_577) ;  /* 0x0000006000007945 */ /* 0x000fe20003800000 */
[----:B------:R-:W-:-:S07]  /*29a00*/  IMAD.MOV.U32 R2, RZ, RZ, -0x1 ;  /* 0xffffffffff027424 */ /* 0x000fce00078e00ff */
[----:B------:R-:W-:Y:S05]  /*29a10*/  WARPSYNC.COLLECTIVE R2, `(.L_x_578) ;  /* 0x00000000020c7348 */ /* 0x000fea0003c00000 */
[----:B------:R-:W-:Y:S02]  /*29a20*/  ELECT P1, UR62, PT ;  /* 0x00000000003e782f */ /* 0x000fe40003820000 */
[----:B------:R-:W-:Y:S01]  /*29a30*/  MOV R2, UR62 ;  /* 0x0000003e00027c02 */ /* 0x000fe20008000f00 */
[----:B------:R-:W-:Y:S10]  /*29a40*/  ENDCOLLECTIVE ;  /* 0x000000000000791b */ /* 0x000ff40003800000 */
.L_x_578:
[----:B------:R-:W-:Y:S05]  /*29a50*/  BSYNC B0 ;  /* 0x0000000000007941 */ /* 0x000fea0003800000 */
.L_x_577:
[----:B------:R-:W-:Y:S01]  /*29a60*/  PLOP3.LUT P0, PT, P1, PT, PT, 0x80, 0x0 ;  /* 0x000000000000781c */ /* 0x000fe20000f0f070 */
[----:B------:R-:W-:-:S12]  /*29a70*/  BRA `(.L_x_579) ;  /* 0xfffffff800dc7947 */ /* 0x000fd8000383ffff */
.L_x_570:
[----:B0-----:R0:W1:Y:S02]  /*29a80*/  SYNCS.PHASECHK.TRANS64.TRYWAIT P0, [R3+URZ], R2 ;  /* 0x00000002030075a7 */ /* 0x001064000800017f */
[----:B-1----:R-:W-:Y:S05]  /*29a90*/  @!P0 NANOSLEEP.SYNCS 0x989680 ;  /* 0x009896800000895d */ /* 0x002fea0003900000 */
[----:B------:R-:W1:Y:S02]  /*29aa0*/  @!P0 SYNCS.PHASECHK.TRANS64 P0, [R3+URZ], R2 ;  /* 0x00000002030085a7 */ /* 0x000e64000800007f */
[----:B-1----:R-:W-:Y:S05]  /*29ab0*/  @!P0 BRA `(.L_x_570) ;  /* 0xfffffffc00f08947 */ /* 0x002fea000383ffff */
[----:B------:R-:W-:Y:S05]  /*29ac0*/  BRA `(.L_x_580) ;  /* 0xfffffffc00047947 */ /* 0x000fea000383ffff */
.L_x_571:
[----:B0-----:R0:W1:Y:S02]  /*29ad0*/  SYNCS.PHASECHK.TRANS64.TRYWAIT P0, [R3+URZ], R2 ;  /* 0x00000002030075a7 */ /* 0x001064000800017f */
[----:B-1----:R-:W-:Y:S05]  /*29ae0*/  @!P0 NANOSLEEP.SYNCS 0x989680 ;  /* 0x009896800000895d */ /* 0x002fea0003900000 */
[----:B------:R-:W1:Y:S02]  /*29af0*/  @!P0 SYNCS.PHASECHK.TRANS64 P0, [R3+URZ], R2 ;  /* 0x00000002030085a7 */ /* 0x000e64000800007f */
[----:B-1----:R-:W-:Y:S05]  /*29b00*/  @!P0 BRA `(.L_x_571) ;  /* 0xfffffffc00f08947 */ /* 0x002fea000383ffff */
[----:B------:R-:W-:Y:S05]  /*29b10*/  BRA `(.L_x_581) ;  /* 0xfffffffc00147947 */ /* 0x000fea000383ffff */
.L_x_582:
[----:B------:R-:W-:-:S00]  /*29b20*/  BRA `(.L_x_582) ;  /* 0xfffffffc00fc7947 */ /* 0x000fc0000383ffff */
[----:B------:R-:W-:-:S00]  /*29b30*/  NOP ;  /* 0x0000000000007918 */ /* 0x000fc00000000000 */
        /* <DEDUP_REMOVED lines=12> */
.L_x_583:


//--------------------- .nv.shared._ZN7cutlass13device_kernelINS_4gemm6kernel13GemmUniversalIN4cute5tupleIJiiiiEEENS1_10collective13CollectiveMmaINS1_37MainloopSm90TmaGmmaWarpSpecializedFP8ILi3ENS5_IJNS4_1CILi1EEESB_SB_EEENS1_35KernelTmaWarpSpecializedCooperativeEEENS5_IJNSA_ILi256EEESF_NSA_ILi128EEEEEENS_12float_e4m3_tENS5_IJlSB_lEEESI_SJ_NS4_8TiledMMAINS4_8MMA_AtomIJNS4_4SM904GMMA31MMA_64x256x32_F32E4M3E4M3_SS_TNILNSN_7ScaleInE1ELSP_1EEEEEENS4_6LayoutINS5_IJNSA_ILi2EEESB_SB_EEENS5_IJSB_NSA_ILi0EEESV_EEEEENS5_IJNS4_10UnderscoreESY_SY_EEEEENS4_13SM90_TMA_LOADENS4_14ComposedLayoutINS4_7SwizzleILi3ELi4ELi3EEENS4_18smem_ptr_flag_bitsILi8EEENSS_INS5_IJNSA_ILi8EEESG_EEENS5_IJSG_SB_EEEEEEEvNS4_8identityES11_S1B_vS1C_EENS_8epilogue10collective6detail29Sm90TmaWarpSpecializedAdapterINS1F_15DefaultEpilogueISI_SJ_SJ_NS1E_6thread17LinearCombinationISI_Li1EffLNS1J_9ScaleType4KindE0ELNS_15FloatRoundStyleE2ESI_EENS1_15EpilogueDefaultEEEEEvvEEEEvNT_6ParamsE --------------------------
	.section	.nv.shared._ZN7cutlass13device_kernelINS_4gemm6kernel13GemmUniversalIN4cute5tupleIJiiiiEEENS1_10collective13CollectiveMmaINS1_37MainloopSm90TmaGmmaWarpSpecializedFP8ILi3ENS5_IJNS4_1CILi1EEESB_SB_EEENS1_35KernelTmaWarpSpecializedCooperativeEEENS5_IJNSA_ILi256EEESF_NSA_ILi128EEEEEENS_12float_e4m3_tENS5_IJlSB_lEEESI_SJ_NS4_8TiledMMAINS4_8MMA_AtomIJNS4_4SM904GMMA31MMA_64x256x32_F32E4M3E4M3_SS_TNILNSN_7ScaleInE1ELSP_1EEEEEENS4_6LayoutINS5_IJNSA_ILi2EEESB_SB_EEENS5_IJSB_NSA_ILi0EEESV_EEEEENS5_IJNS4_10UnderscoreESY_SY_EEEEENS4_13SM90_TMA_LOADENS4_14ComposedLayoutINS4_7SwizzleILi3ELi4ELi3EEENS4_18smem_ptr_flag_bitsILi8EEENSS_INS5_IJNSA_ILi8EEESG_EEENS5_IJSG_SB_EEEEEEEvNS4_8identityES11_S1B_vS1C_EENS_8epilogue10collective6detail29Sm90TmaWarpSpecializedAdapterINS1F_15DefaultEpilogueISI_SJ_SJ_NS1E_6thread17LinearCombinationISI_Li1EffLNS1J_9ScaleType4KindE0ELNS_15FloatRoundStyleE2ESI_EENS1_15EpilogueDefaultEEEEEvvEEEEvNT_6ParamsE,"aw",@nobits
	.sectionflags	@""
	.align	16
	.zero		1024


//--------------------- .nv.shared.reserved.0     --------------------------
	.section	.nv.shared.reserved.0,"aw",@nobits
	.weak		__nv_reservedSMEM_offset_0_alias
	.size		__nv_reservedSMEM_offset_0_alias, 0, 0
	.other		__nv_reservedSMEM_offset_0_alias,@"STO_CUDA_RESERVED_SHARED STV_DEFAULT"
__nv_reservedSMEM_offset_0_alias:
	.zero		0


//--------------------- .nv.global                --------------------------
	.section	.nv.global,"aw",@nobits
.nv.global:
	.type		_ZN39_INTERNAL_db873240_4_k_cu_06a3a1ca_44304cute1_E,@object
	.size		_ZN39_INTERNAL_db873240_4_k_cu_06a3a1ca_44304cute1_E,(_ZN39_INTERNAL_db873240_4_k_cu_06a3a1ca_44304cuda3std3__45__cpo6cbeginE - _ZN39_INTERNAL_db873240_4_k_cu_06a3a1ca_44304cute1_E)
_ZN39_INTERNAL_db873240_4_k_cu_06a3a1ca_44304cute1_E:
	.zero		1
	.type		_ZN39_INTERNAL_db873240_4_k_cu_06a3a1ca_44304cuda3std3__45__cpo6cbeginE,@object
	.size		_ZN39_INTERNAL_db873240_4_k_cu_06a3a1ca_44304cuda3std3__45__cpo6cbeginE,(_ZN39_INTERNAL_db873240_4_k_cu_06a3a1ca_44304cuda3std3__48in_placeE - _ZN39_INTERNAL_db873240_4_k_cu_06a3a1ca_44304cuda3std3__45__cpo6cbeginE)
_ZN39_INTERNAL_db873240_4_k_cu_06a3a1ca_44304cuda3std3__45__cpo6cbeginE:
	.zero		1
	.type		_ZN39_INTERNAL_db873240_4_k_cu_06a3a1ca_44304cuda3std3__48in_placeE,@object
	.size		_ZN39_INTERNAL_db873240_4_k_cu_06a3a1ca_44304cuda3std3__48in_placeE,(_ZN39_INTERNAL_db873240_4_k_cu_06a3a1ca_44304cuda3std6ranges3__45__cpo9iter_moveE - _ZN39_INTERNAL_db873240_4_k_cu_06a3a1ca_44304cuda3std3__48in_placeE)
_ZN39_INTERNAL_db873240_4_k_cu_06a3a1ca_44304cuda3std3__48in_placeE:
	.zero		1
	.type		_ZN39_INTERNAL_db873240_4_k_cu_06a3a1ca_44304cuda3std6ranges3__45__cpo9iter_moveE,@object
	.size		_ZN39_INTERNAL_db873240_4_k_cu_06a3a1ca_44304cuda3std6ranges3__45__cpo9iter_moveE,(_ZN39_INTERNAL_db873240_4_k_cu_06a3a1ca_44304cuda3std3__45__cpo5beginE - _ZN39_INTERNAL_db873240_4_k_cu_06a3a1ca_44304cuda3std6ranges3__45__cpo9iter_moveE)
_ZN39_INTERNAL_db873240_4_k_cu_06a3a1ca_44304cuda3std6ranges3__45__cpo9iter_moveE:
	.zero		1
	.type		_ZN39_INTERNAL_db873240_4_k_cu_06a3a1ca_44304cuda3std3__45__cpo5beginE,@object
	.size		_ZN39_INTERNAL_db873240_4_k_cu_06a3a1ca_44304cuda3std3__45__cpo5beginE,(_ZN39_INTERNAL_db873240_4_k_cu_06a3a1ca_44304cuda3std3__441_GLOBAL__N__db873240_4_k_cu_06a3a1ca_44306ignoreE - _ZN39_INTERNAL_db873240_4_k_cu_06a3a1ca_44304cuda3std3__45__cpo5beginE)
_ZN39_INTERNAL_db873240_4_k_cu_06a3a1ca_44304cuda3std3__45__cpo5beginE:
	.zero		1
	.type		_ZN39_INTERNAL_db873240_4_k_cu_06a3a1ca_44304cuda3std3__441_GLOBAL__N__db873240_4_k_cu_06a3a1ca_44306ignoreE,@object
	.size		_ZN39_INTERNAL_db873240_4_k_cu_06a3a1ca_44304cuda3std3__441_GLOBAL__N__db873240_4_k_cu_06a3a1ca_44306ignoreE,(_ZN39_INTERNAL_db873240_4_k_cu_06a3a1ca_44304cute7productE - _ZN39_INTERNAL_db873240_4_k_cu_06a3a1ca_44304cuda3std3__441_GLOBAL__N__db873240_4_k_cu_06a3a1ca_44306ignoreE)
_ZN39_INTERNAL_db873240_4_k_cu_06a3a1ca_44304cuda3std3__441_GLOBAL__N__db873240_4_k_cu_06a3a1ca_44306ignoreE:
	.zero		1
	.type		_ZN39_INTERNAL_db873240_4_k_cu_06a3a1ca_44304cute7productE,@object
	.size		_ZN39_INTERNAL_db873240_4_k_cu_06a3a1ca_44304cute7productE,(_ZN39_INTERNAL_db873240_4_k_cu_06a3a1ca_44304cuda3std3__45__cpo3endE - _ZN39_INTERNAL_db873240_4_k_cu_06a3a1ca_44304cute7productE)
_ZN39_INTERNAL_db873240_4_k_cu_06a3a1ca_44304cute7productE:
	.zero		1
	.type		_ZN39_INTERNAL_db873240_4_k_cu_06a3a1ca_44304cuda3std3__45__cpo3endE,@object
	.size		_ZN39_INTERNAL_db873240_4_k_cu_06a3a1ca_44304cuda3std3__45__cpo3endE,(_ZN39_INTERNAL_db873240_4_k_cu_06a3a1ca_44304cuda3std3__419piecewise_constructE - _ZN39_INTERNAL_db873240_4_k_cu_06a3a1ca_44304cuda3std3__45__cpo3endE)
_ZN39_INTERNAL_db873240_4_k_cu_06a3a1ca_44304cuda3std3__45__cpo3endE:
	.zero		1
	.type		_ZN39_INTERNAL_db873240_4_k_cu_06a3a1ca_44304cuda3std3__419piecewise_constructE,@object
	.size		_ZN39_INTERNAL_db873240_4_k_cu_06a3a1ca_44304cuda3std3__419piecewise_constructE,(_ZN39_INTERNAL_db873240_4_k_cu_06a3a1ca_44304cuda3std3__45__cpo4cendE - _ZN39_INTERNAL_db873240_4_k_cu_06a3a1ca_44304cuda3std3__419piecewise_constructE)
_ZN39_INTERNAL_db873240_4_k_cu_06a3a1ca_44304cuda3std3__419piecewise_constructE:
	.zero		1
	.type		_ZN39_INTERNAL_db873240_4_k_cu_06a3a1ca_44304cuda3std3__45__cpo4cendE,@object
	.size		_ZN39_INTERNAL_db873240_4_k_cu_06a3a1ca_44304cuda3std3__45__cpo4cendE,(_ZN39_INTERNAL_db873240_4_k_cu_06a3a1ca_44304cuda3std6ranges3__45__cpo4swapE - _ZN39_INTERNAL_db873240_4_k_cu_06a3a1ca_44304cuda3std3__45__cpo4cendE)
_ZN39_INTERNAL_db873240_4_k_cu_06a3a1ca_44304cuda3std3__45__cpo4cendE:
	.zero		1
	.type		_ZN39_INTERNAL_db873240_4_k_cu_06a3a1ca_44304cuda3std6ranges3__45__cpo4swapE,@object
	.size		_ZN39_INTERNAL_db873240_4_k_cu_06a3a1ca_44304cuda3std6ranges3__45__cpo4swapE,(.L_7 - _ZN39_INTERNAL_db873240_4_k_cu_06a3a1ca_44304cuda3std6ranges3__45__cpo4swapE)
_ZN39_INTERNAL_db873240_4_k_cu_06a3a1ca_44304cuda3std6ranges3__45__cpo4swapE:
	.zero		1
.L_7:


//--------------------- .nv.constant0._ZN7cutlass13device_kernelINS_4gemm6kernel13GemmUniversalIN4cute5tupleIJiiiiEEENS1_10collective13CollectiveMmaINS1_37MainloopSm90TmaGmmaWarpSpecializedFP8ILi3ENS5_IJNS4_1CILi1EEESB_SB_EEENS1_35KernelTmaWarpSpecializedCooperativeEEENS5_IJNSA_ILi256EEESF_NSA_ILi128EEEEEENS_12float_e4m3_tENS5_IJlSB_lEEESI_SJ_NS4_8TiledMMAINS4_8MMA_AtomIJNS4_4SM904GMMA31MMA_64x256x32_F32E4M3E4M3_SS_TNILNSN_7ScaleInE1ELSP_1EEEEEENS4_6LayoutINS5_IJNSA_ILi2EEESB_SB_EEENS5_IJSB_NSA_ILi0EEESV_EEEEENS5_IJNS4_10UnderscoreESY_SY_EEEEENS4_13SM90_TMA_LOADENS4_14ComposedLayoutINS4_7SwizzleILi3ELi4ELi3EEENS4_18smem_ptr_flag_bitsILi8EEENSS_INS5_IJNSA_ILi8EEESG_EEENS5_IJSG_SB_EEEEEEEvNS4_8identityES11_S1B_vS1C_EENS_8epilogue10collective6detail29Sm90TmaWarpSpecializedAdapterINS1F_15DefaultEpilogueISI_SJ_SJ_NS1E_6thread17LinearCombinationISI_Li1EffLNS1J_9ScaleType4KindE0ELNS_15FloatRoundStyleE2ESI_EENS1_15EpilogueDefaultEEEEEvvEEEEvNT_6ParamsE --------------------------
	.section	.nv.constant0._ZN7cutlass13device_kernelINS_4gemm6kernel13GemmUniversalIN4cute5tupleIJiiiiEEENS1_10collective13CollectiveMmaINS1_37MainloopSm90TmaGmmaWarpSpecializedFP8ILi3ENS5_IJNS4_1CILi1EEESB_SB_EEENS1_35KernelTmaWarpSpecializedCooperativeEEENS5_IJNSA_ILi256EEESF_NSA_ILi128EEEEEENS_12float_e4m3_tENS5_IJlSB_lEEESI_SJ_NS4_8TiledMMAINS4_8MMA_AtomIJNS4_4SM904GMMA31MMA_64x256x32_F32E4M3E4M3_SS_TNILNSN_7ScaleInE1ELSP_1EEEEEENS4_6LayoutINS5_IJNSA_ILi2EEESB_SB_EEENS5_IJSB_NSA_ILi0EEESV_EEEEENS5_IJNS4_10UnderscoreESY_SY_EEEEENS4_13SM90_TMA_LOADENS4_14ComposedLayoutINS4_7SwizzleILi3ELi4ELi3EEENS4_18smem_ptr_flag_bitsILi8EEENSS_INS5_IJNSA_ILi8EEESG_EEENS5_IJSG_SB_EEEEEEEvNS4_8identityES11_S1B_vS1C_EENS_8epilogue10collective6detail29Sm90TmaWarpSpecializedAdapterINS1F_15DefaultEpilogueISI_SJ_SJ_NS1E_6thread17LinearCombinationISI_Li1EffLNS1J_9ScaleType4KindE0ELNS_15FloatRoundStyleE2ESI_EENS1_15EpilogueDefaultEEEEEvvEEEEvNT_6ParamsE,"a",@progbits
	.sectionflags	@""
	.align	4
.nv.constant0._ZN7cutlass13device_kernelINS_4gemm6kernel13GemmUniversalIN4cute5tupleIJiiiiEEENS1_10collective13CollectiveMmaINS1_37MainloopSm90TmaGmmaWarpSpecializedFP8ILi3ENS5_IJNS4_1CILi1EEESB_SB_EEENS1_35KernelTmaWarpSpecializedCooperativeEEENS5_IJNSA_ILi256EEESF_NSA_ILi128EEEEEENS_12float_e4m3_tENS5_IJlSB_lEEESI_SJ_NS4_8TiledMMAINS4_8MMA_AtomIJNS4_4SM904GMMA31MMA_64x256x32_F32E4M3E4M3_SS_TNILNSN_7ScaleInE1ELSP_1EEEEEENS4_6LayoutINS5_IJNSA_ILi2EEESB_SB_EEENS5_IJSB_NSA_ILi0EEESV_EEEEENS5_IJNS4_10UnderscoreESY_SY_EEEEENS4_13SM90_TMA_LOADENS4_14ComposedLayoutINS4_7SwizzleILi3ELi4ELi3EEENS4_18smem_ptr_flag_bitsILi8EEENSS_INS5_IJNSA_ILi8EEESG_EEENS5_IJSG_SB_EEEEEEEvNS4_8identityES11_S1B_vS1C_EENS_8epilogue10collective6detail29Sm90TmaWarpSpecializedAdapterINS1F_15DefaultEpilogueISI_SJ_SJ_NS1E_6thread17LinearCombinationISI_Li1EffLNS1J_9ScaleType4KindE0ELNS_15FloatRoundStyleE2ESI_EENS1_15EpilogueDefaultEEEEEvvEEEEvNT_6ParamsE:
	.zero		1664


//--------------------- SYMBOLS --------------------------

	.type		.nv.reservedSmem.offset0,@object
	.size		.nv.reservedSmem.offset0,0x4
